// auto-generated by cutlass_sweep.gemm — config: {"arch": "sm_90", "cluster_m": 1, "cluster_n": 1, "dtype": "e5m2", "dtype_b": "e5m2", "layout": "nt", "stages": 7, "tile_k": 64, "tile_m": 64, "tile_n": 256}
#include "cutlass/cutlass.h"
#include "cutlass/gemm/collective/collective_builder.hpp"
#include "cutlass/gemm/device/gemm_universal_adapter.h"
#include "cutlass/gemm/kernel/gemm_universal.hpp"
#include "cutlass/epilogue/collective/collective_builder.hpp"

using ElemA = cutlass::float_e5m2_t;
using ElemB = cutlass::float_e5m2_t;
using ElemCD = cutlass::float_e5m2_t;
using Acc  = float;
using TileShape    = cute::Shape<cute::_64, cute::_256, cute::_64>;
using ClusterShape = cute::Shape<cute::_1, cute::_1, cute::_1>;

using CollectiveEpilogue = typename cutlass::epilogue::collective::CollectiveBuilder<
    cutlass::arch::Sm90, cutlass::arch::OpClassTensorOp,
    TileShape, ClusterShape,
    cutlass::epilogue::collective::EpilogueTileAuto,
    Acc, Acc,
    ElemCD, cutlass::layout::RowMajor, 128 / cutlass::sizeof_bits<ElemCD>::value,
    ElemCD, cutlass::layout::RowMajor, 128 / cutlass::sizeof_bits<ElemCD>::value,
    cutlass::epilogue::collective::EpilogueScheduleAuto
  >::CollectiveOp;

using CollectiveMainloop = typename cutlass::gemm::collective::CollectiveBuilder<
    cutlass::arch::Sm90, cutlass::arch::OpClassTensorOp,
    ElemA, cutlass::layout::RowMajor, 128 / cutlass::sizeof_bits<ElemA>::value,
    ElemB, cutlass::layout::ColumnMajor, 128 / cutlass::sizeof_bits<ElemB>::value,
    Acc,
    TileShape, ClusterShape,
    cutlass::gemm::collective::StageCount<7>,
    cutlass::gemm::collective::KernelScheduleAuto
  >::CollectiveOp;

using GemmKernel = cutlass::gemm::kernel::GemmUniversal<
    cute::Shape<int,int,int,int>,
    CollectiveMainloop,
    CollectiveEpilogue
>;
using Gemm = cutlass::gemm::device::GemmUniversalAdapter<GemmKernel>;

// Force the device kernel symbol into the cubin without needing a host main.
auto* _anchor = &cutlass::device_kernel<GemmKernel>;


// ===== COMPILED SASS (sm_90a) =====

	.target	sm_90a

	.elftype	@"ET_EXEC"


//--------------------- .note.nv.tkinfo           --------------------------
	.section	.note.nv.tkinfo,"",@"SHT_NOTE"
	.sectionflags	@"SHF_NOTE_NV_TKINFO"
	.tkinfo
        /*0018*/ 	.word	0x00000002
        /*0030*/ 	.string	""
        /*0030*/ 	.string	"ptxas"
        /*0030*/ 	.string	"Cuda compilation tools, release 13.0, V13.0.88"
        /*0030*/ 	.string	"Build cuda_13.0.r13.0/compiler.36424714_0"
        /*0030*/ 	.string	"-arch sm_90a -m 64 "



//--------------------- .note.nv.cuinfo           --------------------------
	.section	.note.nv.cuinfo,"",@"SHT_NOTE"
	.sectionflags	@"SHF_NOTE_NV_CUINFO"
        /*0018*/ 	.short	0x0002
        /*001a*/ 	.short	0x005a
        /*001c*/ 	.short	0x0082
	.zero		2


//--------------------- .nv.info                  --------------------------
	.section	.nv.info,"",@"SHT_CUDA_INFO"
	.align	4


	//----- nvinfo : EIATTR_REGCOUNT
	.align		4
        /*0000*/ 	.byte	0x04, 0x2f
        /*0002*/ 	.short	(.L_12 - .L_11)
	.align		4
.L_11:
        /*0004*/ 	.word	index@(_ZN7cutlass13device_kernelINS_4gemm6kernel13GemmUniversalIN4cute5tupleIJiiiiEEENS1_10collective13CollectiveMmaINS1_37MainloopSm90TmaGmmaWarpSpecializedFP8ILi7ENS5_IJNS4_1CILi1EEESB_SB_EEENS1_32KernelTmaWarpSpecializedPingpongEEENS5_IJNSA_ILi64EEENSA_ILi256EEESF_EEENS_12float_e5m2_tENS5_IJlSB_lEEESI_SJ_NS4_8TiledMMAINS4_8MMA_AtomIJNS4_4SM904GMMA31MMA_64x256x32_F32E5M2E5M2_SS_TNILNSN_7ScaleInE1ELSP_1EEEEEENS4_6LayoutISC_NS5_IJNSA_ILi0EEEST_ST_EEEEENS5_IJNS4_10UnderscoreESW_SW_EEEEENS4_13SM90_TMA_LOADENS4_14ComposedLayoutINS4_7SwizzleILi2ELi4ELi3EEENS4_18smem_ptr_flag_bitsILi8EEENSS_INS5_IJNSA_ILi8EEESF_EEENS5_IJSF_SB_EEEEEEEvNS4_8identityESZ_S19_vS1A_EENS_8epilogue10collective6detail29Sm90TmaWarpSpecializedAdapterINS1D_15DefaultEpilogueISI_SJ_SJ_NS1C_6thread17LinearCombinationISI_Li1EffLNS1H_9ScaleType4KindE0ELNS_15FloatRoundStyleE2ESI_EENS1_15EpilogueDefaultEEEEEvvEEEEvNT_6ParamsE)
        /*0008*/ 	.word	0x000000a8


	//----- nvinfo : EIATTR_FRAME_SIZE
	.align		4
.L_12:
        /*000c*/ 	.byte	0x04, 0x11
        /*000e*/ 	.short	(.L_14 - .L_13)
	.align		4
.L_13:
        /*0010*/ 	.word	index@(_ZN7cutlass13device_kernelINS_4gemm6kernel13GemmUniversalIN4cute5tupleIJiiiiEEENS1_10collective13CollectiveMmaINS1_37MainloopSm90TmaGmmaWarpSpecializedFP8ILi7ENS5_IJNS4_1CILi1EEESB_SB_EEENS1_32KernelTmaWarpSpecializedPingpongEEENS5_IJNSA_ILi64EEENSA_ILi256EEESF_EEENS_12float_e5m2_tENS5_IJlSB_lEEESI_SJ_NS4_8TiledMMAINS4_8MMA_AtomIJNS4_4SM904GMMA31MMA_64x256x32_F32E5M2E5M2_SS_TNILNSN_7ScaleInE1ELSP_1EEEEEENS4_6LayoutISC_NS5_IJNSA_ILi0EEEST_ST_EEEEENS5_IJNS4_10UnderscoreESW_SW_EEEEENS4_13SM90_TMA_LOADENS4_14ComposedLayoutINS4_7SwizzleILi2ELi4ELi3EEENS4_18smem_ptr_flag_bitsILi8EEENSS_INS5_IJNSA_ILi8EEESF_EEENS5_IJSF_SB_EEEEEEEvNS4_8identityESZ_S19_vS1A_EENS_8epilogue10collective6detail29Sm90TmaWarpSpecializedAdapterINS1D_15DefaultEpilogueISI_SJ_SJ_NS1C_6thread17LinearCombinationISI_Li1EffLNS1H_9ScaleType4KindE0ELNS_15FloatRoundStyleE2ESI_EENS1_15EpilogueDefaultEEEEEvvEEEEvNT_6ParamsE)
        /*0014*/ 	.word	0x00000110


	//----- nvinfo : EIATTR_MIN_STACK_SIZE
	.align		4
.L_14:
        /*0018*/ 	.byte	0x04, 0x12
        /*001a*/ 	.short	(.L_16 - .L_15)
	.align		4
.L_15:
        /*001c*/ 	.word	index@(_ZN7cutlass13device_kernelINS_4gemm6kernel13GemmUniversalIN4cute5tupleIJiiiiEEENS1_10collective13CollectiveMmaINS1_37MainloopSm90TmaGmmaWarpSpecializedFP8ILi7ENS5_IJNS4_1CILi1EEESB_SB_EEENS1_32KernelTmaWarpSpecializedPingpongEEENS5_IJNSA_ILi64EEENSA_ILi256EEESF_EEENS_12float_e5m2_tENS5_IJlSB_lEEESI_SJ_NS4_8TiledMMAINS4_8MMA_AtomIJNS4_4SM904GMMA31MMA_64x256x32_F32E5M2E5M2_SS_TNILNSN_7ScaleInE1ELSP_1EEEEEENS4_6LayoutISC_NS5_IJNSA_ILi0EEEST_ST_EEEEENS5_IJNS4_10UnderscoreESW_SW_EEEEENS4_13SM90_TMA_LOADENS4_14ComposedLayoutINS4_7SwizzleILi2ELi4ELi3EEENS4_18smem_ptr_flag_bitsILi8EEENSS_INS5_IJNSA_ILi8EEESF_EEENS5_IJSF_SB_EEEEEEEvNS4_8identityESZ_S19_vS1A_EENS_8epilogue10collective6detail29Sm90TmaWarpSpecializedAdapterINS1D_15DefaultEpilogueISI_SJ_SJ_NS1C_6thread17LinearCombinationISI_Li1EffLNS1H_9ScaleType4KindE0ELNS_15FloatRoundStyleE2ESI_EENS1_15EpilogueDefaultEEEEEvvEEEEvNT_6ParamsE)
        /*0020*/ 	.word	0x00000110
.L_16:


//--------------------- .nv.compat                --------------------------
	.section	.nv.compat,"",@"SHT_CUDA_COMPAT_INFO"
	.align	4
        /*0000*/ 	.byte	0x02, 0x09, 0x01, 0x00, 0x02, 0x02, 0x04, 0x00, 0x02, 0x05, 0x05, 0x00, 0x03, 0x07, 0x01, 0x01
        /*0010*/ 	.byte	0x02, 0x03, 0x01, 0x00, 0x02, 0x06, 0x01, 0x00, 0x04, 0x0b, 0x08, 0x00, 0x00, 0x00, 0x00, 0x00
        /*0020*/ 	.byte	0x00, 0x00, 0x00, 0x00


//--------------------- .nv.info._ZN7cutlass13device_kernelINS_4gemm6kernel13GemmUniversalIN4cute5tupleIJiiiiEEENS1_10collective13CollectiveMmaINS1_37MainloopSm90TmaGmmaWarpSpecializedFP8ILi7ENS5_IJNS4_1CILi1EEESB_SB_EEENS1_32KernelTmaWarpSpecializedPingpongEEENS5_IJNSA_ILi64EEENSA_ILi256EEESF_EEENS_12float_e5m2_tENS5_IJlSB_lEEESI_SJ_NS4_8TiledMMAINS4_8MMA_AtomIJNS4_4SM904GMMA31MMA_64x256x32_F32E5M2E5M2_SS_TNILNSN_7ScaleInE1ELSP_1EEEEEENS4_6LayoutISC_NS5_IJNSA_ILi0EEEST_ST_EEEEENS5_IJNS4_10UnderscoreESW_SW_EEEEENS4_13SM90_TMA_LOADENS4_14ComposedLayoutINS4_7SwizzleILi2ELi4ELi3EEENS4_18smem_ptr_flag_bitsILi8EEENSS_INS5_IJNSA_ILi8EEESF_EEENS5_IJSF_SB_EEEEEEEvNS4_8identityESZ_S19_vS1A_EENS_8epilogue10collective6detail29Sm90TmaWarpSpecializedAdapterINS1D_15DefaultEpilogueISI_SJ_SJ_NS1C_6thread17LinearCombinationISI_Li1EffLNS1H_9ScaleType4KindE0ELNS_15FloatRoundStyleE2ESI_EENS1_15EpilogueDefaultEEEEEvvEEEEvNT_6ParamsE --------------------------
	.section	.nv.info._ZN7cutlass13device_kernelINS_4gemm6kernel13GemmUniversalIN4cute5tupleIJiiiiEEENS1_10collective13CollectiveMmaINS1_37MainloopSm90TmaGmmaWarpSpecializedFP8ILi7ENS5_IJNS4_1CILi1EEESB_SB_EEENS1_32KernelTmaWarpSpecializedPingpongEEENS5_IJNSA_ILi64EEENSA_ILi256EEESF_EEENS_12float_e5m2_tENS5_IJlSB_lEEESI_SJ_NS4_8TiledMMAINS4_8MMA_AtomIJNS4_4SM904GMMA31MMA_64x256x32_F32E5M2E5M2_SS_TNILNSN_7ScaleInE1ELSP_1EEEEEENS4_6LayoutISC_NS5_IJNSA_ILi0EEEST_ST_EEEEENS5_IJNS4_10UnderscoreESW_SW_EEEEENS4_13SM90_TMA_LOADENS4_14ComposedLayoutINS4_7SwizzleILi2ELi4ELi3EEENS4_18smem_ptr_flag_bitsILi8EEENSS_INS5_IJNSA_ILi8EEESF_EEENS5_IJSF_SB_EEEEEEEvNS4_8identityESZ_S19_vS1A_EENS_8epilogue10collective6detail29Sm90TmaWarpSpecializedAdapterINS1D_15DefaultEpilogueISI_SJ_SJ_NS1C_6thread17LinearCombinationISI_Li1EffLNS1H_9ScaleType4KindE0ELNS_15FloatRoundStyleE2ESI_EENS1_15EpilogueDefaultEEEEEvvEEEEvNT_6ParamsE,"",@"SHT_CUDA_INFO"
	.sectionflags	@""
	.align	4


	//----- nvinfo : EIATTR_CUDA_API_VERSION
	.align		4
        /*0000*/ 	.byte	0x04, 0x37
        /*0002*/ 	.short	(.L_18 - .L_17)
.L_17:
        /*0004*/ 	.word	0x00000082


	//----- nvinfo : EIATTR_KPARAM_INFO
	.align		4
.L_18:
        /*0008*/ 	.byte	0x04, 0x17
        /*000a*/ 	.short	(.L_20 - .L_19)
.L_19:
        /*000c*/ 	.word	0x00000000
        /*0010*/ 	.short	0x0000
        /*0012*/ 	.short	0x0070
        /*0014*/ 	.byte	0x00, 0xf0, 0x01, 0x10


	//----- nvinfo : EIATTR_SPARSE_MMA_MASK
	.align		4
.L_20:
        /*0018*/ 	.byte	0x03, 0x50
        /*001a*/ 	.short	0x0000


	//----- nvinfo : EIATTR_MAXREG_COUNT
	.align		4
        /*001c*/ 	.byte	0x03, 0x1b
        /*001e*/ 	.short	0x00a8


	//----- nvinfo : EIATTR_NUM_BARRIERS
	.align		4
        /*0020*/ 	.byte	0x02, 0x4c
        /*0022*/ 	.byte	0x01
	.zero		1


	//----- nvinfo : EIATTR_ANNOTATIONS
	.align		4
        /*0024*/ 	.byte	0x04, 0x55
        /*0026*/ 	.short	(.L_22 - .L_21)


	//   ....[0]....
.L_21:
        /*0028*/ 	.word	0x00000001
        /*002c*/ 	.byte	0xb0, 0x0b, 0x00, 0x00, 0x01, 0x00, 0x00, 0x00, 0xe0, 0x0b, 0x00, 0x00, 0x01, 0x00, 0x00, 0x00
        /* <DEDUP_REMOVED lines=206> */
        /*0d1c*/ 	.byte	0xc0, 0x01, 0x01, 0x00


	//----- nvinfo : EIATTR_MERCURY_ISA_VERSION
	.align		4
.L_22:
        /*0d20*/ 	.byte	0x03, 0x5f
        /*0d22*/ 	.short	0x0101


	//----- nvinfo : EIATTR_INT_WARP_WIDE_INSTR_OFFSETS
	.align		4
        /*0d24*/ 	.byte	0x04, 0x31
        /*0d26*/ 	.short	(.L_24 - .L_23)


	//   ....[0]....
.L_23:
        /*0d28*/ 	.word	0x00000510


	//   ....[1]....
        /*0d2c*/ 	.word	0x00000520


	//   ....[2]....
        /*0d30*/ 	.word	0x00000590


	//   ....[3]....
        /*0d34*/ 	.word	0x000005a0


	//   ....[4]....
        /*0d38*/ 	.word	0x000005b0


	//   ....[5]....
        /*0d3c*/ 	.word	0x000005d0


	//   ....[6]....
        /*0d40*/ 	.word	0x00000630


	//   ....[7]....
        /*0d44*/ 	.word	0x00000650


	//----- nvinfo : EIATTR_COOP_GROUP_MASK_REGIDS
	.align		4
.L_24:
        /*0d48*/ 	.byte	0x04, 0x29
        /*0d4a*/ 	.short	(.L_26 - .L_25)


	//   ....[0]....
.L_25:
        /*0d4c*/ 	.word	0xffffffff


	//   ....[1]....
        /*0d50*/ 	.word	0xffffffff


	//   ....[2]....
        /*0d54*/ 	.word	0xffffffff


	//   ....[3]....
        /*0d58*/ 	.word	0xffffffff


	//   ....[4]....
        /*0d5c*/ 	.word	0xffffffff


	//   ....[5]....
        /*0d60*/ 	.word	0xffffffff


	//----- nvinfo : EIATTR_COOP_GROUP_INSTR_OFFSETS
	.align		4
.L_26:
        /*0d64*/ 	.byte	0x04, 0x28
        /*0d66*/ 	.short	(.L_28 - .L_27)


	//   ....[0]....
.L_27:
        /*0d68*/ 	.word	0x00000060


	//   ....[1]....
        /*0d6c*/ 	.word	0x00000090


	//   ....[2]....
        /*0d70*/ 	.word	0x00000190


	//   ....[3]....
        /*0d74*/ 	.word	0x00000400


	//   ....[4]....
        /*0d78*/ 	.word	0x00000440


	//   ....[5]....
        /*0d7c*/ 	.word	0x00000480


	//----- nvinfo : EIATTR_REG_RECONFIG
	.align		4
.L_28:
        /*0d80*/ 	.byte	0x01, 0x54
	.zero		2


	//----- nvinfo : EIATTR_MBARRIER_INSTR_OFFSETS
	.align		4
        /*0d84*/ 	.byte	0x04, 0x39
        /*0d86*/ 	.short	(.L_30 - .L_29)


	//   ....[0]....
.L_29:
        /*0d88*/ 	.word	0x00000310
        /*0d8c*/ 	.word	0x000000ff
        /*0d90*/ 	.word	0x00000000
        /*0d94*/ 	.short	0x0100
        /*0d96*/ 	.byte	0x07
	.zero		1


	//   ....[1]....
        /*0d98*/ 	.word	0x00000320
        /*0d9c*/ 	.word	0x000000ff
        /*0da0*/ 	.word	0x00000038
        /*0da4*/ 	.short	0x0100
        /*0da6*/ 	.byte	0x07
	.zero		1


	//   ....[2]....
        /*0da8*/ 	.word	0x00000330
        /*0dac*/ 	.word	0x000000ff
        /*0db0*/ 	.word	0x00000008
        /*0db4*/ 	.short	0x0100
        /*0db6*/ 	.byte	0x07
	.zero		1


	//   ....[3]....
        /*0db8*/ 	.word	0x00000340
        /*0dbc*/ 	.word	0x000000ff
        /*0dc0*/ 	.word	0x00000040
        /*0dc4*/ 	.short	0x0100
        /*0dc6*/ 	.byte	0x07
	.zero		1


	//   ....[4]....
        /*0dc8*/ 	.word	0x00000350
        /*0dcc*/ 	.word	0x000000ff
        /*0dd0*/ 	.word	0x00000010
        /*0dd4*/ 	.short	0x0100
        /*0dd6*/ 	.byte	0x07
	.zero		1


	//   ....[5]....
        /*0dd8*/ 	.word	0x00000360
        /*0ddc*/ 	.word	0x000000ff
        /*0de0*/ 	.word	0x00000048
        /*0de4*/ 	.short	0x0100
        /*0de6*/ 	.byte	0x07
	.zero		1


	//   ....[6]....
        /*0de8*/ 	.word	0x00000370
        /*0dec*/ 	.word	0x000000ff
        /*0df0*/ 	.word	0x00000018
        /*0df4*/ 	.short	0x0100
        /*0df6*/ 	.byte	0x07
	.zero		1


	//   ....[7]....
        /*0df8*/ 	.word	0x00000380
        /*0dfc*/ 	.word	0x000000ff
        /*0e00*/ 	.word	0x00000050
        /*0e04*/ 	.short	0x0100
        /*0e06*/ 	.byte	0x07
	.zero		1


	//   ....[8]....
        /*0e08*/ 	.word	0x00000390
        /*0e0c*/ 	.word	0x000000ff
        /*0e10*/ 	.word	0x00000020
        /*0e14*/ 	.short	0x0100
        /*0e16*/ 	.byte	0x07
	.zero		1


	//   ....[9]....
        /*0e18*/ 	.word	0x000003a0
        /*0e1c*/ 	.word	0x000000ff
        /*0e20*/ 	.word	0x00000058
        /*0e24*/ 	.short	0x0100
        /*0e26*/ 	.byte	0x07
	.zero		1


	//   ....[10]....
        /*0e28*/ 	.word	0x000003b0
        /*0e2c*/ 	.word	0x000000ff
        /*0e30*/ 	.word	0x00000028
        /*0e34*/ 	.short	0x0100
        /*0e36*/ 	.byte	0x07
	.zero		1


	//   ....[11]....
        /*0e38*/ 	.word	0x000003c0
        /*0e3c*/ 	.word	0x000000ff
        /*0e40*/ 	.word	0x00000060
        /*0e44*/ 	.short	0x0100
        /*0e46*/ 	.byte	0x07
	.zero		1


	//   ....[12]....
        /*0e48*/ 	.word	0x000003d0
        /*0e4c*/ 	.word	0x000000ff
        /*0e50*/ 	.word	0x00000030
        /*0e54*/ 	.short	0x0100
        /*0e56*/ 	.byte	0x07
	.zero		1


	//   ....[13]....
        /*0e58*/ 	.word	0x000003e0
        /*0e5c*/ 	.word	0x000000ff
        /*0e60*/ 	.word	0x00000068
        /*0e64*/ 	.short	0x0100
        /*0e66*/ 	.byte	0x07
	.zero		1


	//   ....[14]....
        /*0e68*/ 	.word	0x00000670
        /*0e6c*/ 	.word	0x000000ff
        /*0e70*/ 	.word	0x000000a0
        /*0e74*/ 	.short	0x0100
        /*0e76*/ 	.byte	0x07
	.zero		1


	//   ....[15]....
        /*0e78*/ 	.word	0x00000680
        /*0e7c*/ 	.word	0x000000ff
        /*0e80*/ 	.word	0x000000a8
        /*0e84*/ 	.short	0x0100
        /*0e86*/ 	.byte	0x07
	.zero		1


	//   ....[16]....
        /*0e88*/ 	.word	0x000006c0
        /*0e8c*/ 	.word	0x000000ff
        /*0e90*/ 	.word	0x00000080
        /*0e94*/ 	.short	0x0100
        /*0e96*/ 	.byte	0x0a
	.zero		1


	//   ....[17]....
        /*0e98*/ 	.word	0x000006e0
        /*0e9c*/ 	.word	0x000000ff
        /*0ea0*/ 	.word	0x00000088
        /*0ea4*/ 	.short	0x0100
        /*0ea6*/ 	.byte	0x0a
	.zero		1


	//   ....[18]....
        /*0ea8*/ 	.word	0x000006f0
        /*0eac*/ 	.word	0x000000ff
        /*0eb0*/ 	.word	0x00000090
        /*0eb4*/ 	.short	0x0100
        /*0eb6*/ 	.byte	0x0a
	.zero		1


	//   ....[19]....
        /*0eb8*/ 	.word	0x00000700
        /*0ebc*/ 	.word	0x000000ff
        /*0ec0*/ 	.word	0x00000098
        /*0ec4*/ 	.short	0x0100
        /*0ec6*/ 	.byte	0x0a
	.zero		1


	//   ....[20]....
        /*0ec8*/ 	.word	0x00001600
        /*0ecc*/ 	.word	0x000000ff
        /*0ed0*/ 	.word	0xfffffff8
        /*0ed4*/ 	.short	0x010a
        /*0ed6*/ 	.byte	0x11
	.zero		1


	//   ....[21]....
        /*0ed8*/ 	.word	0x00001fe0
        /*0edc*/ 	.word	0x000000ff
        /*0ee0*/ 	.word	0x00000000
        /*0ee4*/ 	.short	0x010a
        /*0ee6*/ 	.byte	0x06
	.zero		1


	//   ....[22]....
        /*0ee8*/ 	.word	0x00002020
        /*0eec*/ 	.word	0x000000ff
        /*0ef0*/ 	.word	0x00000000
        /*0ef4*/ 	.short	0x010a
        /*0ef6*/ 	.byte	0x06
	.zero		1


	//   ....[23]....
        /*0ef8*/ 	.word	0x00003200
        /*0efc*/ 	.word	0x000000ff
        /*0f00*/ 	.word	0x00000000
        /*0f04*/ 	.short	0x010a
        /*0f06*/ 	.byte	0x09
	.zero		1


	//   ....[24]....
        /*0f08*/ 	.word	0x00003240
        /*0f0c*/ 	.word	0x000000ff
        /*0f10*/ 	.word	0x00000000
        /*0f14*/ 	.short	0x010a
        /*0f16*/ 	.byte	0x09
	.zero		1


	//   ....[25]....
        /*0f18*/ 	.word	0x00004290
        /*0f1c*/ 	.word	0x000000ff
        /*0f20*/ 	.word	0x00000000
        /*0f24*/ 	.short	0x0101
        /*0f26*/ 	.byte	0x08
	.zero		1


	//   ....[26]....
        /*0f28*/ 	.word	0x00005340
        /*0f2c*/ 	.word	0x000000e3
        /*0f30*/ 	.word	0x00000000
        /*0f34*/ 	.short	0x0101
        /*0f36*/ 	.byte	0x1c
	.zero		1


	//   ....[27]....
        /*0f38*/ 	.word	0x00005480
        /*0f3c*/ 	.word	0x000000ff
        /*0f40*/ 	.word	0x00000000
        /*0f44*/ 	.short	0x0101
        /*0f46*/ 	.byte	0x06
	.zero		1


	//   ....[28]....
        /*0f48*/ 	.word	0x00005530
        /*0f4c*/ 	.word	0x000000ff
        /*0f50*/ 	.word	0x00000008
        /*0f54*/ 	.short	0x010a
        /*0f56*/ 	.byte	0x11
	.zero		1


	//   ....[29]....
        /*0f58*/ 	.word	0x0000e740
        /*0f5c*/ 	.word	0x00000003
        /*0f60*/ 	.word	0x00000000
        /*0f64*/ 	.short	0x0101
        /*0f66*/ 	.byte	0x1c
	.zero		1


	//   ....[30]....
        /*0f68*/ 	.word	0x0000f140
        /*0f6c*/ 	.word	0x0000000b
        /*0f70*/ 	.word	0x00000038
        /*0f74*/ 	.short	0x010a
        /*0f76*/ 	.byte	0x3f
	.zero		1


	//   ....[31]....
        /*0f78*/ 	.word	0x0000f550
        /*0f7c*/ 	.word	0x00000004
        /*0f80*/ 	.word	0x000000a8
        /*0f84*/ 	.short	0x0101
        /*0f86*/ 	.byte	0x3f
	.zero		1


	//   ....[32]....
        /*0f88*/ 	.word	0x0000fd00
        /*0f8c*/ 	.word	0x00000007
        /*0f90*/ 	.word	0x00000000
        /*0f94*/ 	.short	0x010a
        /*0f96*/ 	.byte	0x3f
	.zero		1


	//   ....[33]....
        /*0f98*/ 	.word	0x0000fd80
        /*0f9c*/ 	.word	0x00000009
        /*0fa0*/ 	.word	0x00000000
        /*0fa4*/ 	.short	0x010a
        /*0fa6*/ 	.byte	0x3f
	.zero		1


	//   ....[34]....
        /*0fa8*/ 	.word	0x0000fe10
        /*0fac*/ 	.word	0x00000006
        /*0fb0*/ 	.word	0x00000000
        /*0fb4*/ 	.short	0x010a
        /*0fb6*/ 	.byte	0x3f
	.zero		1


	//   ....[35]....
        /*0fb8*/ 	.word	0x0000fea0
        /*0fbc*/ 	.word	0x00000009
        /*0fc0*/ 	.word	0x00000000
        /*0fc4*/ 	.short	0x010a
        /*0fc6*/ 	.byte	0x3f
	.zero		1


	//   ....[36]....
        /*0fc8*/ 	.word	0x0000ff30
        /*0fcc*/ 	.word	0x00000006
        /*0fd0*/ 	.word	0x00000000
        /*0fd4*/ 	.short	0x010a
        /*0fd6*/ 	.byte	0x3f
	.zero		1


	//   ....[37]....
        /*0fd8*/ 	.word	0x0000ffc0
        /*0fdc*/ 	.word	0x00000009
        /*0fe0*/ 	.word	0x00000000
        /*0fe4*/ 	.short	0x010a
        /*0fe6*/ 	.byte	0x3f
	.zero		1


	//   ....[38]....
        /*0fe8*/ 	.word	0x00010050
        /*0fec*/ 	.word	0x00000003
        /*0ff0*/ 	.word	0x00000000
        /*0ff4*/ 	.short	0x010a
        /*0ff6*/ 	.byte	0x3f
	.zero		1


	//   ....[39]....
        /*0ff8*/ 	.word	0x000100c0
        /*0ffc*/ 	.word	0x00000003
        /*1000*/ 	.word	0xfffffff8
        /*1004*/ 	.short	0x010a
        /*1006*/ 	.byte	0x3f
	.zero		1


	//   ....[40]....
        /*1008*/ 	.word	0x00010120
        /*100c*/ 	.word	0x00000003
        /*1010*/ 	.word	0x00000000
        /*1014*/ 	.short	0x010a
        /*1016*/ 	.byte	0x3f
	.zero		1


	//   ....[41]....
        /*1018*/ 	.word	0x00010190
        /*101c*/ 	.word	0x00000000
        /*1020*/ 	.word	0x00000000
        /*1024*/ 	.short	0x010a
        /*1026*/ 	.byte	0x3f
	.zero		1


	//   ....[42]....
        /*1028*/ 	.word	0x00010200
        /*102c*/ 	.word	0x00000019
        /*1030*/ 	.word	0x00000008
        /*1034*/ 	.short	0x010a
        /*1036*/ 	.byte	0x3f
	.zero		1


	//   ....[43]....
        /*1038*/ 	.word	0x000102d0
        /*103c*/ 	.word	0x0000000b
        /*1040*/ 	.word	0x00000038
        /*1044*/ 	.short	0x010a
        /*1046*/ 	.byte	0x3f
	.zero		1


	//   ....[44]....
        /*1048*/ 	.word	0x000103b0
        /*104c*/ 	.word	0x00000007
        /*1050*/ 	.word	0x00000000
        /*1054*/ 	.short	0x010a
        /*1056*/ 	.byte	0x3f
	.zero		1


	//   ....[45]....
        /*1058*/ 	.word	0x00010400
        /*105c*/ 	.word	0x00000009
        /*1060*/ 	.word	0x00000000
        /*1064*/ 	.short	0x010a
        /*1066*/ 	.byte	0x3f
	.zero		1


	//   ....[46]....
        /*1068*/ 	.word	0x00010450
        /*106c*/ 	.word	0x00000006
        /*1070*/ 	.word	0x00000000
        /*1074*/ 	.short	0x010a
        /*1076*/ 	.byte	0x3f
	.zero		1


	//   ....[47]....
        /*1078*/ 	.word	0x000104a0
        /*107c*/ 	.word	0x00000009
        /*1080*/ 	.word	0x00000000
        /*1084*/ 	.short	0x010a
        /*1086*/ 	.byte	0x3f
	.zero		1


	//   ....[48]....
        /*1088*/ 	.word	0x000104f0
        /*108c*/ 	.word	0x00000006
        /*1090*/ 	.word	0x00000000
        /*1094*/ 	.short	0x010a
        /*1096*/ 	.byte	0x3f
	.zero		1


	//   ....[49]....
        /*1098*/ 	.word	0x00010540
        /*109c*/ 	.word	0x00000009
        /*10a0*/ 	.word	0x00000000
        /*10a4*/ 	.short	0x010a
        /*10a6*/ 	.byte	0x3f
	.zero		1


	//----- nvinfo : EIATTR_NUM_MBARRIERS
	.align		4
.L_30:
        /*10a8*/ 	.byte	0x03, 0x38
        /*10aa*/ 	.short	0x0014


	//----- nvinfo : EIATTR_EXIT_INSTR_OFFSETS
	.align		4
        /*10ac*/ 	.byte	0x04, 0x1c
        /*10ae*/ 	.short	(.L_32 - .L_31)


	//   ....[0]....
.L_31:
        /*10b0*/ 	.word	0x00001330


	//   ....[1]....
        /*10b4*/ 	.word	0x00001390


	//   ....[2]....
        /*10b8*/ 	.word	0x0000ee50


	//   ....[3]....
        /*10bc*/ 	.word	0x0000ee80


	//   ....[4]....
        /*10c0*/ 	.word	0x000100a0


	//----- nvinfo : EIATTR_MAX_THREADS
	.align		4
.L_32:
        /*10c4*/ 	.byte	0x04, 0x05
        /*10c6*/ 	.short	(.L_34 - .L_33)
.L_33:
        /*10c8*/ 	.word	0x00000180
        /*10cc*/ 	.word	0x00000001
        /*10d0*/ 	.word	0x00000001


	//----- nvinfo : EIATTR_CRS_STACK_SIZE
	.align		4
.L_34:
        /*10d4*/ 	.byte	0x04, 0x1e
        /*10d6*/ 	.short	(.L_36 - .L_35)
.L_35:
        /*10d8*/ 	.word	0x00000000


	//----- nvinfo : EIATTR_CBANK_PARAM_SIZE
	.align		4
.L_36:
        /*10dc*/ 	.byte	0x03, 0x19
        /*10de*/ 	.short	0x0470


	//----- nvinfo : EIATTR_PARAM_CBANK
	.align		4
        /*10e0*/ 	.byte	0x04, 0x0a
        /*10e2*/ 	.short	(.L_38 - .L_37)
	.align		4
.L_37:
        /*10e4*/ 	.word	index@(.nv.constant0._ZN7cutlass13device_kernelINS_4gemm6kernel13GemmUniversalIN4cute5tupleIJiiiiEEENS1_10collective13CollectiveMmaINS1_37MainloopSm90TmaGmmaWarpSpecializedFP8ILi7ENS5_IJNS4_1CILi1EEESB_SB_EEENS1_32KernelTmaWarpSpecializedPingpongEEENS5_IJNSA_ILi64EEENSA_ILi256EEESF_EEENS_12float_e5m2_tENS5_IJlSB_lEEESI_SJ_NS4_8TiledMMAINS4_8MMA_AtomIJNS4_4SM904GMMA31MMA_64x256x32_F32E5M2E5M2_SS_TNILNSN_7ScaleInE1ELSP_1EEEEEENS4_6LayoutISC_NS5_IJNSA_ILi0EEEST_ST_EEEEENS5_IJNS4_10UnderscoreESW_SW_EEEEENS4_13SM90_TMA_LOADENS4_14ComposedLayoutINS4_7SwizzleILi2ELi4ELi3EEENS4_18smem_ptr_flag_bitsILi8EEENSS_INS5_IJNSA_ILi8EEESF_EEENS5_IJSF_SB_EEEEEEEvNS4_8identityESZ_S19_vS1A_EENS_8epilogue10collective6detail29Sm90TmaWarpSpecializedAdapterINS1D_15DefaultEpilogueISI_SJ_SJ_NS1C_6thread17LinearCombinationISI_Li1EffLNS1H_9ScaleType4KindE0ELNS_15FloatRoundStyleE2ESI_EENS1_15EpilogueDefaultEEEEEvvEEEEvNT_6ParamsE)
        /*10e8*/ 	.short	0x0210
        /*10ea*/ 	.short	0x0470


	//----- nvinfo : EIATTR_SW_WAR
	.align		4
.L_38:
        /*10ec*/ 	.byte	0x04, 0x36
        /*10ee*/ 	.short	(.L_40 - .L_39)
.L_39:
        /*10f0*/ 	.word	0x00000008
.L_40:


//--------------------- .nv.callgraph             --------------------------
	.section	.nv.callgraph,"",@"SHT_CUDA_CALLGRAPH"
	.align	4
	.sectionentsize	8
	.align		4
        /*0000*/ 	.word	0x00000000
	.align		4
        /*0004*/ 	.word	0xffffffff
	.align		4
        /*0008*/ 	.word	0x00000000
	.align		4
        /*000c*/ 	.word	0xfffffffe
	.align		4
        /*0010*/ 	.word	0x00000000
	.align		4
        /*0014*/ 	.word	0xfffffffd
	.align		4
        /*0018*/ 	.word	0x00000000
	.align		4
        /*001c*/ 	.word	0xfffffffc


//--------------------- .nv.constant4             --------------------------
	.section	.nv.constant4,"a",@progbits
	.align	8
	.align		8
.nv.constant4:
        /*0000*/ 	.dword	_ZN40_INTERNAL_9c7dc56e_4_k_cu_06e72113_232534cuda3std3__45__cpo5beginE
	.align		8
        /*0008*/ 	.dword	_ZN40_INTERNAL_9c7dc56e_4_k_cu_06e72113_232534cuda3std3__45__cpo3endE
	.align		8
        /*0010*/ 	.dword	_ZN40_INTERNAL_9c7dc56e_4_k_cu_06e72113_232534cuda3std3__45__cpo6cbeginE
	.align		8
        /*0018*/ 	.dword	_ZN40_INTERNAL_9c7dc56e_4_k_cu_06e72113_232534cuda3std3__45__cpo4cendE
	.align		8
        /*0020*/ 	.dword	_ZN40_INTERNAL_9c7dc56e_4_k_cu_06e72113_232534cuda3std3__442_GLOBAL__N__9c7dc56e_4_k_cu_06e72113_232536ignoreE
	.align		8
        /*0028*/ 	.dword	_ZN40_INTERNAL_9c7dc56e_4_k_cu_06e72113_232534cuda3std3__419piecewise_constructE
	.align		8
        /*0030*/ 	.dword	_ZN40_INTERNAL_9c7dc56e_4_k_cu_06e72113_232534cuda3std3__48in_placeE
	.align		8
        /*0038*/ 	.dword	_ZN40_INTERNAL_9c7dc56e_4_k_cu_06e72113_232534cuda3std6ranges3__45__cpo4swapE
	.align		8
        /*0040*/ 	.dword	_ZN40_INTERNAL_9c7dc56e_4_k_cu_06e72113_232534cuda3std6ranges3__45__cpo9iter_moveE
	.align		8
        /*0048*/ 	.dword	_ZN40_INTERNAL_9c7dc56e_4_k_cu_06e72113_232534cute7productE
	.align		8
        /*0050*/ 	.dword	_ZN40_INTERNAL_9c7dc56e_4_k_cu_06e72113_232534cute1_E


//--------------------- .text._ZN7cutlass13device_kernelINS_4gemm6kernel13GemmUniversalIN4cute5tupleIJiiiiEEENS1_10collective13CollectiveMmaINS1_37MainloopSm90TmaGmmaWarpSpecializedFP8ILi7ENS5_IJNS4_1CILi1EEESB_SB_EEENS1_32KernelTmaWarpSpecializedPingpongEEENS5_IJNSA_ILi64EEENSA_ILi256EEESF_EEENS_12float_e5m2_tENS5_IJlSB_lEEESI_SJ_NS4_8TiledMMAINS4_8MMA_AtomIJNS4_4SM904GMMA31MMA_64x256x32_F32E5M2E5M2_SS_TNILNSN_7ScaleInE1ELSP_1EEEEEENS4_6LayoutISC_NS5_IJNSA_ILi0EEEST_ST_EEEEENS5_IJNS4_10UnderscoreESW_SW_EEEEENS4_13SM90_TMA_LOADENS4_14ComposedLayoutINS4_7SwizzleILi2ELi4ELi3EEENS4_18smem_ptr_flag_bitsILi8EEENSS_INS5_IJNSA_ILi8EEESF_EEENS5_IJSF_SB_EEEEEEEvNS4_8identityESZ_S19_vS1A_EENS_8epilogue10collective6detail29Sm90TmaWarpSpecializedAdapterINS1D_15DefaultEpilogueISI_SJ_SJ_NS1C_6thread17LinearCombinationISI_Li1EffLNS1H_9ScaleType4KindE0ELNS_15FloatRoundStyleE2ESI_EENS1_15EpilogueDefaultEEEEEvvEEEEvNT_6ParamsE --------------------------
	.section	.text._ZN7cutlass13device_kernelINS_4gemm6kernel13GemmUniversalIN4cute5tupleIJiiiiEEENS1_10collective13CollectiveMmaINS1_37MainloopSm90TmaGmmaWarpSpecializedFP8ILi7ENS5_IJNS4_1CILi1EEESB_SB_EEENS1_32KernelTmaWarpSpecializedPingpongEEENS5_IJNSA_ILi64EEENSA_ILi256EEESF_EEENS_12float_e5m2_tENS5_IJlSB_lEEESI_SJ_NS4_8TiledMMAINS4_8MMA_AtomIJNS4_4SM904GMMA31MMA_64x256x32_F32E5M2E5M2_SS_TNILNSN_7ScaleInE1ELSP_1EEEEEENS4_6LayoutISC_NS5_IJNSA_ILi0EEEST_ST_EEEEENS5_IJNS4_10UnderscoreESW_SW_EEEEENS4_13SM90_TMA_LOADENS4_14ComposedLayoutINS4_7SwizzleILi2ELi4ELi3EEENS4_18smem_ptr_flag_bitsILi8EEENSS_INS5_IJNSA_ILi8EEESF_EEENS5_IJSF_SB_EEEEEEEvNS4_8identityESZ_S19_vS1A_EENS_8epilogue10collective6detail29Sm90TmaWarpSpecializedAdapterINS1D_15DefaultEpilogueISI_SJ_SJ_NS1C_6thread17LinearCombinationISI_Li1EffLNS1H_9ScaleType4KindE0ELNS_15FloatRoundStyleE2ESI_EENS1_15EpilogueDefaultEEEEEvvEEEEvNT_6ParamsE,"ax",@progbits
	.align	128
.text._ZN7cutlass13device_kernelINS_4gemm6kernel13GemmUniversalIN4cute5tupleIJiiiiEEENS1_10collective13CollectiveMmaINS1_37MainloopSm90TmaGmmaWarpSpecializedFP8ILi7ENS5_IJNS4_1CILi1EEESB_SB_EEENS1_32KernelTmaWarpSpecializedPingpongEEENS5_IJNSA_ILi64EEENSA_ILi256EEESF_EEENS_12float_e5m2_tENS5_IJlSB_lEEESI_SJ_NS4_8TiledMMAINS4_8MMA_AtomIJNS4_4SM904GMMA31MMA_64x256x32_F32E5M2E5M2_SS_TNILNSN_7ScaleInE1ELSP_1EEEEEENS4_6LayoutISC_NS5_IJNSA_ILi0EEEST_ST_EEEEENS5_IJNS4_10UnderscoreESW_SW_EEEEENS4_13SM90_TMA_LOADENS4_14ComposedLayoutINS4_7SwizzleILi2ELi4ELi3EEENS4_18smem_ptr_flag_bitsILi8EEENSS_INS5_IJNSA_ILi8EEESF_EEENS5_IJSF_SB_EEEEEEEvNS4_8identityESZ_S19_vS1A_EENS_8epilogue10collective6detail29Sm90TmaWarpSpecializedAdapterINS1D_15DefaultEpilogueISI_SJ_SJ_NS1C_6thread17LinearCombinationISI_Li1EffLNS1H_9ScaleType4KindE0ELNS_15FloatRoundStyleE2ESI_EENS1_15EpilogueDefaultEEEEEvvEEEEvNT_6ParamsE:
        .type           _ZN7cutlass13device_kernelINS_4gemm6kernel13GemmUniversalIN4cute5tupleIJiiiiEEENS1_10collective13CollectiveMmaINS1_37MainloopSm90TmaGmmaWarpSpecializedFP8ILi7ENS5_IJNS4_1CILi1EEESB_SB_EEENS1_32KernelTmaWarpSpecializedPingpongEEENS5_IJNSA_ILi64EEENSA_ILi256EEESF_EEENS_12float_e5m2_tENS5_IJlSB_lEEESI_SJ_NS4_8TiledMMAINS4_8MMA_AtomIJNS4_4SM904GMMA31MMA_64x256x32_F32E5M2E5M2_SS_TNILNSN_7ScaleInE1ELSP_1EEEEEENS4_6LayoutISC_NS5_IJNSA_ILi0EEEST_ST_EEEEENS5_IJNS4_10UnderscoreESW_SW_EEEEENS4_13SM90_TMA_LOADENS4_14ComposedLayoutINS4_7SwizzleILi2ELi4ELi3EEENS4_18smem_ptr_flag_bitsILi8EEENSS_INS5_IJNSA_ILi8EEESF_EEENS5_IJSF_SB_EEEEEEEvNS4_8identityESZ_S19_vS1A_EENS_8epilogue10collective6detail29Sm90TmaWarpSpecializedAdapterINS1D_15DefaultEpilogueISI_SJ_SJ_NS1C_6thread17LinearCombinationISI_Li1EffLNS1H_9ScaleType4KindE0ELNS_15FloatRoundStyleE2ESI_EENS1_15EpilogueDefaultEEEEEvvEEEEvNT_6ParamsE,@function
        .size           _ZN7cutlass13device_kernelINS_4gemm6kernel13GemmUniversalIN4cute5tupleIJiiiiEEENS1_10collective13CollectiveMmaINS1_37MainloopSm90TmaGmmaWarpSpecializedFP8ILi7ENS5_IJNS4_1CILi1EEESB_SB_EEENS1_32KernelTmaWarpSpecializedPingpongEEENS5_IJNSA_ILi64EEENSA_ILi256EEESF_EEENS_12float_e5m2_tENS5_IJlSB_lEEESI_SJ_NS4_8TiledMMAINS4_8MMA_AtomIJNS4_4SM904GMMA31MMA_64x256x32_F32E5M2E5M2_SS_TNILNSN_7ScaleInE1ELSP_1EEEEEENS4_6LayoutISC_NS5_IJNSA_ILi0EEEST_ST_EEEEENS5_IJNS4_10UnderscoreESW_SW_EEEEENS4_13SM90_TMA_LOADENS4_14ComposedLayoutINS4_7SwizzleILi2ELi4ELi3EEENS4_18smem_ptr_flag_bitsILi8EEENSS_INS5_IJNSA_ILi8EEESF_EEENS5_IJSF_SB_EEEEEEEvNS4_8identityESZ_S19_vS1A_EENS_8epilogue10collective6detail29Sm90TmaWarpSpecializedAdapterINS1D_15DefaultEpilogueISI_SJ_SJ_NS1C_6thread17LinearCombinationISI_Li1EffLNS1H_9ScaleType4KindE0ELNS_15FloatRoundStyleE2ESI_EENS1_15EpilogueDefaultEEEEEvvEEEEvNT_6ParamsE,(.L_x_338 - _ZN7cutlass13device_kernelINS_4gemm6kernel13GemmUniversalIN4cute5tupleIJiiiiEEENS1_10collective13CollectiveMmaINS1_37MainloopSm90TmaGmmaWarpSpecializedFP8ILi7ENS5_IJNS4_1CILi1EEESB_SB_EEENS1_32KernelTmaWarpSpecializedPingpongEEENS5_IJNSA_ILi64EEENSA_ILi256EEESF_EEENS_12float_e5m2_tENS5_IJlSB_lEEESI_SJ_NS4_8TiledMMAINS4_8MMA_AtomIJNS4_4SM904GMMA31MMA_64x256x32_F32E5M2E5M2_SS_TNILNSN_7ScaleInE1ELSP_1EEEEEENS4_6LayoutISC_NS5_IJNSA_ILi0EEEST_ST_EEEEENS5_IJNS4_10UnderscoreESW_SW_EEEEENS4_13SM90_TMA_LOADENS4_14ComposedLayoutINS4_7SwizzleILi2ELi4ELi3EEENS4_18smem_ptr_flag_bitsILi8EEENSS_INS5_IJNSA_ILi8EEESF_EEENS5_IJSF_SB_EEEEEEEvNS4_8identityESZ_S19_vS1A_EENS_8epilogue10collective6detail29Sm90TmaWarpSpecializedAdapterINS1D_15DefaultEpilogueISI_SJ_SJ_NS1C_6thread17LinearCombinationISI_Li1EffLNS1H_9ScaleType4KindE0ELNS_15FloatRoundStyleE2ESI_EENS1_15EpilogueDefaultEEEEEvvEEEEvNT_6ParamsE)
        .other          _ZN7cutlass13device_kernelINS_4gemm6kernel13GemmUniversalIN4cute5tupleIJiiiiEEENS1_10collective13CollectiveMmaINS1_37MainloopSm90TmaGmmaWarpSpecializedFP8ILi7ENS5_IJNS4_1CILi1EEESB_SB_EEENS1_32KernelTmaWarpSpecializedPingpongEEENS5_IJNSA_ILi64EEENSA_ILi256EEESF_EEENS_12float_e5m2_tENS5_IJlSB_lEEESI_SJ_NS4_8TiledMMAINS4_8MMA_AtomIJNS4_4SM904GMMA31MMA_64x256x32_F32E5M2E5M2_SS_TNILNSN_7ScaleInE1ELSP_1EEEEEENS4_6LayoutISC_NS5_IJNSA_ILi0EEEST_ST_EEEEENS5_IJNS4_10UnderscoreESW_SW_EEEEENS4_13SM90_TMA_LOADENS4_14ComposedLayoutINS4_7SwizzleILi2ELi4ELi3EEENS4_18smem_ptr_flag_bitsILi8EEENSS_INS5_IJNSA_ILi8EEESF_EEENS5_IJSF_SB_EEEEEEEvNS4_8identityESZ_S19_vS1A_EENS_8epilogue10collective6detail29Sm90TmaWarpSpecializedAdapterINS1D_15DefaultEpilogueISI_SJ_SJ_NS1C_6thread17LinearCombinationISI_Li1EffLNS1H_9ScaleType4KindE0ELNS_15FloatRoundStyleE2ESI_EENS1_15EpilogueDefaultEEEEEvvEEEEvNT_6ParamsE,@"STO_CUDA_ENTRY STV_DEFAULT"
_ZN7cutlass13device_kernelINS_4gemm6kernel13GemmUniversalIN4cute5tupleIJiiiiEEENS1_10collective13CollectiveMmaINS1_37MainloopSm90TmaGmmaWarpSpecializedFP8ILi7ENS5_IJNS4_1CILi1EEESB_SB_EEENS1_32KernelTmaWarpSpecializedPingpongEEENS5_IJNSA_ILi64EEENSA_ILi256EEESF_EEENS_12float_e5m2_tENS5_IJlSB_lEEESI_SJ_NS4_8TiledMMAINS4_8MMA_AtomIJNS4_4SM904GMMA31MMA_64x256x32_F32E5M2E5M2_SS_TNILNSN_7ScaleInE1ELSP_1EEEEEENS4_6LayoutISC_NS5_IJNSA_ILi0EEEST_ST_EEEEENS5_IJNS4_10UnderscoreESW_SW_EEEEENS4_13SM90_TMA_LOADENS4_14ComposedLayoutINS4_7SwizzleILi2ELi4ELi3EEENS4_18smem_ptr_flag_bitsILi8EEENSS_INS5_IJNSA_ILi8EEESF_EEENS5_IJSF_SB_EEEEEEEvNS4_8identityESZ_S19_vS1A_EENS_8epilogue10collective6detail29Sm90TmaWarpSpecializedAdapterINS1D_15DefaultEpilogueISI_SJ_SJ_NS1C_6thread17LinearCombinationISI_Li1EffLNS1H_9ScaleType4KindE0ELNS_15FloatRoundStyleE2ESI_EENS1_15EpilogueDefaultEEEEEvvEEEEvNT_6ParamsE:
[----:B------:R-:W0:Y:S02]  /*0000*/  LDC R1, c[0x0][0x28] ;  /* 0x00000a00ff017b82 */ /* 0x000e240000000800 */
[----:B0-----:R-:W-:Y:S01]  /*0010*/  VIADD R1, R1, 0xfffffef0 ;  /* 0xfffffef001017836 */ /* 0x001fe20000000000 */
[----:B------:R-:W0:Y:S01]  /*0020*/  S2R R2, SR_TID.X ;  /* 0x0000000000027919 */ /* 0x000e220000002100 */
[----:B------:R-:W-:Y:S01]  /*0030*/  ELECT P0, URZ, PT ;  /* 0x00000000003f782f */ /* 0x000fe20003800000 */
[----:B------:R-:W-:Y:S01]  /*0040*/  BSSY B0, `(.L_x_0) ;  /* 0x0000014000007945 */ /* 0x000fe20003800000 */
[----:B0-----:R-:W-:-:S05]  /*0050*/  SHF.R.U32.HI R0, RZ, 0x5, R2 ;  /* 0x00000005ff007819 */ /* 0x001fca0000011602 */
[----:B------:R-:W0:Y:S02]  /*0060*/  SHFL.IDX PT, R3, R0, RZ, 0x1f ;  /* 0x00001fff00037589 */ /* 0x000e2400000e0000 */
[----:B0-----:R-:W-:Y:S02]  /*0070*/  R2UR UR6, R3 ;  /* 0x00000000030672ca */ /* 0x001fe400000e0000 */
[----:B------:R-:W-:-:S05]  /*0080*/  SHF.R.U32.HI R3, RZ, 0x7, R2 ;  /* 0x00000007ff037819 */ /* 0x000fca0000011602 */
[----:B------:R0:W1:Y:S06]  /*0090*/  SHFL.IDX PT, R4, R3, RZ, 0x1f ;  /* 0x00001fff03047589 */ /* 0x00006c00000e0000 */
[----:B------:R-:W-:Y:S02]  /*00a0*/  USHF.R.S32.HI UR4, URZ, 0x1f, UR6 ;  /* 0x0000001f3f047899 */ /* 0x000fe40008011406 */
[----:B------:R-:W-:Y:S02]  /*00b0*/  ISETP.NE.OR P0, PT, RZ, UR6, !P0 ;  /* 0x00000006ff007c0c */ /* 0x000fe4000c705670 */
[----:B------:R-:W-:-:S04]  /*00c0*/  ULEA.HI UR4, UR4, UR6, URZ, 0x2 ;  /* 0x0000000604047291 */ /* 0x000fc8000f8f103f */
[----:B------:R-:W-:-:S04]  /*00d0*/  ULOP3.LUT UR4, UR4, 0xfffffffc, URZ, 0xc0, !UPT ;  /* 0xfffffffc04047892 */ /* 0x000fc8000f8ec03f */
[----:B------:R-:W-:-:S03]  /*00e0*/  UIADD3 UR6, UR6, -UR4, URZ ;  /* 0x8000000406067290 */ /* 0x000fc6000fffe03f */
[----:B0-----:R-:W-:Y:S09]  /*00f0*/  @P0 BRA `(.L_x_1) ;  /* 0x0000000000200947 */ /* 0x001ff20003800000 */
[----:B------:R-:W-:Y:S02]  /*0100*/  ULDC.64 UR4, c[0x0][0x198] ;  /* 0x0000660000047ab9 */ /* 0x000fe40000000a00 */
[----:B------:R-:W-:Y:S02]  /*0110*/  UIADD3 UR8, UP0, UR4, 0xf0, URZ ;  /* 0x000000f004087890 */ /* 0x000fe4000ff1e03f */
[----:B------:R-:W-:Y:S02]  /*0120*/  UIADD3 UR4, UP1, UR4, 0x1f0, URZ ;  /* 0x000001f004047890 */ /* 0x000fe4000ff3e03f */
[----:B------:R-:W-:Y:S02]  /*0130*/  UIADD3.X UR9, URZ, UR5, URZ, UP0, !UPT ;  /* 0x000000053f097290 */ /* 0x000fe400087fe43f */
[----:B------:R-:W-:-:S07]  /*0140*/  UIADD3.X UR5, URZ, UR5, URZ, UP1, !UPT ;  /* 0x000000053f057290 */ /* 0x000fce0008ffe43f */
[----:B------:R0:W-:Y:S02]  /*0150*/  UTMACCTL.PF [UR8] ;  /* 0x00000000080079b9 */ /* 0x0001e40008040000 */
[----:B------:R0:W-:Y:S02]  /*0160*/  UTMACCTL.PF [UR4] ;  /* 0x00000000040079b9 */ /* 0x0001e40008040000 */
[----:B0-----:R-:W-:Y:S01]  /*0170*/  NOP ;  /* 0x0000000000007918 */ /* 0x001fe20000000000 */
.L_x_1:
[----:B------:R-:W-:Y:S05]  /*0180*/  BSYNC B0 ;  /* 0x0000000000007941 */ /* 0x000fea0003800000 */
.L_x_0:
[----:B------:R-:W0:Y:S01]  /*0190*/  SHFL.IDX PT, R5, R0, RZ, 0x1f ;  /* 0x00001fff00057589 */ /* 0x000e2200000e0000 */
[----:B-1----:R-:W-:Y:S01]  /*01a0*/  R2UR UR14, R4 ;  /* 0x00000000040e72ca */ /* 0x002fe200000e0000 */
[----:B------:R-:W-:-:S04]  /*01b0*/  UISETP.NE.AND UP0, UPT, UR6, 0x3, UPT ;  /* 0x000000030600788c */ /* 0x000fc8000bf05270 */
[----:B------:R-:W-:-:S08]  /*01c0*/  UISETP.EQ.OR UP0, UPT, UR6, URZ, !UP0 ;  /* 0x0000003f0600728c */ /* 0x000fd0000c702670 */
[----:B------:R-:W-:Y:S02]  /*01d0*/  UIADD3 UR12, UR14, -0x1, URZ ;  /* 0xffffffff0e0c7890 */ /* 0x000fe4000fffe03f */
[----:B------:R-:W-:Y:S02]  /*01e0*/  UISETP.EQ.AND UP0, UPT, UR14, URZ, UP0 ;  /* 0x0000003f0e00728c */ /* 0x000fe40008702270 */
[----:B------:R-:W-:Y:S02]  /*01f0*/  UISETP.GE.U32.AND UP1, UPT, UR12, 0x2, UPT ;  /* 0x000000020c00788c */ /* 0x000fe4000bf26070 */
[----:B------:R-:W-:Y:S01]  /*0200*/  USEL UR13, URZ, 0x1, !UP0 ;  /* 0x000000013f0d7887 */ /* 0x000fe2000c000000 */
[----:B0-----:R-:W-:-:S03]  /*0210*/  ISETP.NE.AND P0, PT, R5, RZ, PT ;  /* 0x000000ff0500720c */ /* 0x001fc60003f05270 */
[----:B------:R-:W-:-:S10]  /*0220*/  USEL UR13, UR13, 0x2, UP1 ;  /* 0x000000020d0d7887 */ /* 0x000fd40008800000 */
[----:B------:R-:W-:Y:S05]  /*0230*/  @P0 BRA `(.L_x_2) ;  /* 0x0000000000700947 */ /* 0x000fea0003800000 */
[----:B------:R-:W0:Y:S01]  /*0240*/  S2UR UR7, SR_CgaCtaId ;  /* 0x00000000000779c3 */ /* 0x000e220000008800 */
[----:B------:R-:W-:Y:S01]  /*0250*/  UMOV UR4, 0x400 ;  /* 0x0000040000047882 */ /* 0x000fe20000000000 */
[----:B------:R-:W-:Y:S01]  /*0260*/  UMOV UR5, 0x1 ;  /* 0x0000000100057882 */ /* 0x000fe20000000000 */
[----:B------:R-:W-:Y:S01]  /*0270*/  UMOV UR8, 0x80 ;  /* 0x0000008000087882 */ /* 0x000fe20000000000 */
[----:B------:R-:W-:Y:S01]  /*0280*/  ELECT P0, URZ, PT ;  /* 0x00000000003f782f */ /* 0x000fe20003800000 */
[----:B------:R-:W-:-:S04]  /*0290*/  UIADD3 UR8, -UR8, 0x100000, URZ ;  /* 0x0010000008087890 */ /* 0x000fc8000fffe13f */
[----:B------:R-:W-:Y:S02]  /*02a0*/  USHF.L.U32 UR9, UR8, 0xb, URZ ;  /* 0x0000000b08097899 */ /* 0x000fe4000800063f */
[----:B------:R-:W-:Y:S02]  /*02b0*/  USHF.L.U32 UR8, UR8, 0x1, URZ ;  /* 0x0000000108087899 */ /* 0x000fe4000800063f */
[----:B0-----:R-:W-:Y:S02]  /*02c0*/  ULEA UR7, UR7, UR4, 0x18 ;  /* 0x0000000407077291 */ /* 0x001fe4000f8ec03f */
[----:B------:R-:W-:-:S04]  /*02d0*/  UIADD3 UR4, -UR5, 0x100000, URZ ;  /* 0x0010000005047890 */ /* 0x000fc8000fffe13f */
[----:B------:R-:W-:Y:S02]  /*02e0*/  USHF.L.U32 UR5, UR4, 0xb, URZ ;  /* 0x0000000b04057899 */ /* 0x000fe4000800063f */
[----:B------:R-:W-:Y:S01]  /*02f0*/  USHF.L.U32 UR4, UR4, 0x1, URZ ;  /* 0x0000000104047899 */ /* 0x000fe2000800063f */
[----:B------:R-:W0:Y:S11]  /*0300*/  FENCE.VIEW.ASYNC.S ;  /* 0x00000000000073c6 */ /* 0x000e360000000000 */
[----:B0-----:R0:W1:Y:S01]  /*0310*/  SYNCS.EXCH.64 URZ, [UR7], UR4 ;  /* 0x00000004073f75b2 */ /* 0x0010620008000100 */
[----:B------:R0:W2:Y:S01]  /*0320*/  SYNCS.EXCH.64 URZ, [UR7+0x38], UR8 ;  /* 0x00003808073f75b2 */ /* 0x0000a20008000100 */
[----:B------:R0:W3:Y:S01]  /*0330*/  SYNCS.EXCH.64 URZ, [UR7+0x8], UR4 ;  /* 0x00000804073f75b2 */ /* 0x0000e20008000100 */
[----:B------:R0:W4:Y:S01]  /*0340*/  SYNCS.EXCH.64 URZ, [UR7+0x40], UR8 ;  /* 0x00004008073f75b2 */ /* 0x0001220008000100 */
[----:B------:R0:W0:Y:S01]  /*0350*/  SYNCS.EXCH.64 URZ, [UR7+0x10], UR4 ;  /* 0x00001004073f75b2 */ /* 0x0000220008000100 */
        /* <DEDUP_REMOVED lines=9> */
[----:B------:R-:W-:Y:S01]  /*03f0*/  NOP ;  /* 0x0000000000007918 */ /* 0x000fe20000000000 */
.L_x_2:
[----:B------:R-:W5:Y:S01]  /*0400*/  SHFL.IDX PT, R5, R0, RZ, 0x1f ;  /* 0x00001fff00057589 */ /* 0x000f6200000e0000 */
[----:B------:R-:W-:Y:S01]  /*0410*/  ELECT P0, URZ, PT ;  /* 0x00000000003f782f */ /* 0x000fe20003800000 */
[----:B------:R-:W-:Y:S01]  /*0420*/  NOP ;  /* 0x0000000000007918 */ /* 0x000fe20000000000 */
[----:B------:R-:W-:Y:S01]  /*0430*/  ELECT P1, URZ, PT ;  /* 0x00000000003f782f */ /* 0x000fe20003820000 */
[----:B------:R-:W1:Y:S01]  /*0440*/  SHFL.IDX PT, R4, R0, RZ, 0x1f ;  /* 0x00001fff00047589 */ /* 0x000e6200000e0000 */
[----:B0-----:R-:W-:Y:S01]  /*0450*/  UMOV UR4, 0x20 ;  /* 0x0000002000047882 */ /* 0x001fe20000000000 */
[----:B------:R-:W-:Y:S01]  /*0460*/  UMOV UR9, 0x80 ;  /* 0x0000008000097882 */ /* 0x000fe20000000000 */
[----:B------:R-:W-:Y:S01]  /*0470*/  NOP ;  /* 0x0000000000007918 */ /* 0x000fe20000000000 */
[----:B------:R0:W2:Y:S01]  /*0480*/  SHFL.IDX PT, R0, R3, RZ, 0x1f ;  /* 0x00001fff03007589 */ /* 0x0000a200000e0000 */
[----:B------:R-:W-:Y:S01]  /*0490*/  ULDC.64 UR22, c[0x0][0x208] ;  /* 0x0000820000167ab9 */ /* 0x000fe20000000a00 */
[----:B0-----:R-:W-:-:S04]  /*04a0*/  SHF.R.S32.HI R3, RZ, 0x1f, R2 ;  /* 0x0000001fff037819 */ /* 0x001fc80000011402 */
[----:B------:R-:W-:Y:S02]  /*04b0*/  LEA.HI R3, R3, R2, RZ, 0x7 ;  /* 0x0000000203037211 */ /* 0x000fe400078f38ff */
[----:B-----5:R-:W-:Y:S02]  /*04c0*/  ISETP.NE.OR P0, PT, R5, RZ, !P0 ;  /* 0x000000ff0500720c */ /* 0x020fe40004705670 */
[----:B------:R-:W-:Y:S02]  /*04d0*/  LOP3.LUT R3, R3, 0xffffff80, RZ, 0xc0, !PT ;  /* 0xffffff8003037812 */ /* 0x000fe400078ec0ff */
[----:B-1----:R-:W-:-:S03]  /*04e0*/  ISETP.NE.OR P1, PT, R4, RZ, !P1 ;  /* 0x000000ff0400720c */ /* 0x002fc60004f25670 */
[----:B------:R-:W-:Y:S01]  /*04f0*/  IMAD.IADD R3, R2, 0x1, -R3 ;  /* 0x0000000102037824 */ /* 0x000fe200078e0a03 */
[----:B--2---:R-:W-:-:S05]  /*0500*/  R2UR UR17, R0 ;  /* 0x00000000001172ca */ /* 0x004fca00000e0000 */
[----:B------:R-:W-:-:S04]  /*0510*/  VOTEU.ALL UP0, P0 ;  /* 0x00000000003f7886 */ /* 0x000fc80000000000 */
[----:B------:R-:W-:Y:S01]  /*0520*/  VOTEU.ALL UP1, P1 ;  /* 0x00000000003f7886 */ /* 0x000fe20000820000 */
[----:B------:R-:W0:Y:S01]  /*0530*/  @!UP0 S2UR UR8, SR_CgaCtaId ;  /* 0x00000000000889c3 */ /* 0x000e220000008800 */
[----:B------:R-:W-:Y:S01]  /*0540*/  @!UP0 UMOV UR7, 0x400 ;  /* 0x0000040000078882 */ /* 0x000fe20000000000 */
[----:B------:R-:W-:-:S04]  /*0550*/  @!UP0 UIADD3 UR4, -UR4, 0x100000, URZ ;  /* 0x0010000004048890 */ /* 0x000fc8000fffe13f */
[----:B------:R-:W-:Y:S02]  /*0560*/  @!UP0 USHF.L.U32 UR5, UR4, 0xb, URZ ;  /* 0x0000000b04058899 */ /* 0x000fe4000800063f */
[----:B------:R-:W-:Y:S01]  /*0570*/  @!UP0 USHF.L.U32 UR4, UR4, 0x1, URZ ;  /* 0x0000000104048899 */ /* 0x000fe2000800063f */
[----:B------:R-:W-:Y:S01]  /*0580*/  @!UP1 UMOV UR10, 0x400 ;  /* 0x00000400000a9882 */ /* 0x000fe20000000000 */
[----:B------:R-:W-:Y:S01]  /*0590*/  VOTEU.ALL UP2, P1 ;  /* 0x00000000003f7886 */ /* 0x000fe20000840000 */
[----:B------:R-:W-:Y:S01]  /*05a0*/  VOTEU.ALL UP3, P1 ;  /* 0x00000000003f7886 */ /* 0x000fe20000860000 */
[----:B------:R-:W-:Y:S01]  /*05b0*/  VOTEU.ALL UP4, P1 ;  /* 0x00000000003f7886 */ /* 0x000fe20000880000 */
[----:B------:R-:W1:Y:S01]  /*05c0*/  @!UP1 S2UR UR11, SR_CgaCtaId ;  /* 0x00000000000b99c3 */ /* 0x000e620000008800 */
[----:B------:R-:W-:Y:S01]  /*05d0*/  VOTEU.ALL UP5, P1 ;  /* 0x00000000003f7886 */ /* 0x000fe200008a0000 */
[----:B------:R-:W-:Y:S01]  /*05e0*/  ISETP.NE.AND P1, PT, RZ, UR14, PT ;  /* 0x0000000eff007c0c */ /* 0x000fe2000bf25270 */
[----:B0-----:R-:W-:-:S02]  /*05f0*/  @!UP0 ULEA UR7, UR8, UR7, 0x18 ;  /* 0x0000000708078291 */ /* 0x001fc4000f8ec03f */
[----:B------:R-:W-:-:S04]  /*0600*/  @!UP1 UIADD3 UR8, -UR9, 0x100000, URZ ;  /* 0x0010000009089890 */ /* 0x000fc8000fffe13f */
[----:B------:R-:W-:Y:S02]  /*0610*/  @!UP1 USHF.L.U32 UR9, UR8, 0xb, URZ ;  /* 0x0000000b08099899 */ /* 0x000fe4000800063f */
[----:B------:R-:W-:Y:S01]  /*0620*/  @!UP1 USHF.L.U32 UR8, UR8, 0x1, URZ ;  /* 0x0000000108089899 */ /* 0x000fe2000800063f */
[----:B------:R-:W-:Y:S01]  /*0630*/  VOTEU.ALL UP0, P0 ;  /* 0x00000000003f7886 */ /* 0x000fe20000000000 */
[----:B-1----:R-:W-:Y:S01]  /*0640*/  @!UP1 ULEA UR10, UR11, UR10, 0x18 ;  /* 0x0000000a0b0a9291 */ /* 0x002fe2000f8ec03f */
[----:B------:R-:W-:Y:S01]  /*0650*/  VOTEU.ALL UP1, P0 ;  /* 0x00000000003f7886 */ /* 0x000fe20000020000 */
[----:B------:R-:W0:Y:S02]  /*0660*/  FENCE.VIEW.ASYNC.S ;  /* 0x00000000000073c6 */ /* 0x000e240000000000 */
[----:B0-----:R-:W3:Y:S02]  /*0670*/  @!UP0 SYNCS.EXCH.64 URZ, [UR7+0xa0], UR4 ;  /* 0x0000a004073f85b2 */ /* 0x001ee40008000100 */
[----:B------:R0:W3:Y:S01]  /*0680*/  @!UP1 SYNCS.EXCH.64 URZ, [UR7+0xa8], UR4 ;  /* 0x0000a804073f95b2 */ /* 0x0000e20008000100 */
[----:B------:R-:W-:Y:S01]  /*0690*/  NOP ;  /* 0x0000000000007918 */ /* 0x000fe20000000000 */
[----:B0-----:R-:W-:-:S02]  /*06a0*/  ULDC.64 UR4, c[0x0][0x598] ;  /* 0x0001660000047ab9 */ /* 0x001fc40000000a00 */
[----:B------:R-:W-:Y:S02]  /*06b0*/  ISETP.NE.U32.AND P0, PT, RZ, UR4, PT ;  /* 0x00000004ff007c0c */ /* 0x000fe4000bf05070 */
[----:B------:R0:W3:Y:S02]  /*06c0*/  @!UP2 SYNCS.EXCH.64 URZ, [UR10+0x80], UR8 ;  /* 0x000080080a3fa5b2 */ /* 0x0000e40008000100 */
[----:B------:R-:W-:Y:S01]  /*06d0*/  ISETP.NE.AND.EX P0, PT, RZ, UR5, PT, P0 ;  /* 0x00000005ff007c0c */ /* 0x000fe2000bf05300 */
[----:B------:R0:W3:Y:S01]  /*06e0*/  @!UP3 SYNCS.EXCH.64 URZ, [UR10+0x88], UR8 ;  /* 0x000088080a3fb5b2 */ /* 0x0000e20008000100 */
[----:B------:R0:W3:Y:S01]  /*06f0*/  @!UP4 SYNCS.EXCH.64 URZ, [UR10+0x90], UR8 ;  /* 0x000090080a3fc5b2 */ /* 0x0000e20008000100 */
[----:B------:R0:W3:Y:S01]  /*0700*/  @!UP5 SYNCS.EXCH.64 URZ, [UR10+0x98], UR8 ;  /* 0x000098080a3fd5b2 */ /* 0x0000e20008000100 */
[----:B------:R-:W-:Y:S01]  /*0710*/  NOP ;  /* 0x0000000000007918 */ /* 0x000fe20000000000 */
[----:B---34-:R-:W-:Y:S08]  /*0720*/  BAR.SYNC.DEFER_BLOCKING 0x0 ;  /* 0x0000000000007b1d */ /* 0x018ff00000010000 */
[----:B0-----:R-:W-:Y:S05]  /*0730*/  @!P0 BRA `(.L_x_3) ;  /* 0x0000000000208947 */ /* 0x001fea0003800000 */
[----:B------:R-:W0:Y:S02]  /*0740*/  LDC.64 R4, c[0x0][0x598] ;  /* 0x00016600ff047b82 */ /* 0x000e240000000a00 */
[----:B0-----:R-:W2:Y:S02]  /*0750*/  LDG.E.64 R4, desc[UR22][R4.64] ;  /* 0x0000001604047981 */ /* 0x001ea4000c1e1b00 */
[----:B--2---:R-:W-:-:S04]  /*0760*/  ISETP.NE.U32.AND P0, PT, R4, RZ, PT ;  /* 0x000000ff0400720c */ /* 0x004fc80003f05070 */
[----:B------:R-:W-:-:S13]  /*0770*/  ISETP.NE.AND.EX P0, PT, R5, RZ, PT, P0 ;  /* 0x000000ff0500720c */ /* 0x000fda0003f05300 */
[----:B------:R-:W-:Y:S05]  /*0780*/  @!P0 BRA `(.L_x_3) ;  /* 0x00000000000c8947 */ /* 0x000fea0003800000 */
[----:B------:R-:W2:Y:S02]  /*0790*/  LD.E R4, desc[UR22][R4.64] ;  /* 0x0000001604047980 */ /* 0x000ea4000c101900 */
[----:B--2---:R-:W-:Y:S01]  /*07a0*/  R2UR UR24, R4 ;  /* 0x00000000041872ca */ /* 0x004fe200000e0000 */
[----:B------:R-:W-:-:S14]  /*07b0*/  BRA `(.L_x_4) ;  /* 0x0000000000247947 */ /* 0x000fdc0003800000 */
.L_x_3:
[----:B------:R-:W-:Y:S02]  /*07c0*/  ULDC.64 UR4, c[0x0][0x588] ;  /* 0x0001620000047ab9 */ /* 0x000fe40000000a00 */
[----:B------:R-:W-:-:S04]  /*07d0*/  ISETP.NE.U32.AND P0, PT, RZ, UR4, PT ;  /* 0x00000004ff007c0c */ /* 0x000fc8000bf05070 */
[----:B------:R-:W-:-:S13]  /*07e0*/  ISETP.NE.AND.EX P0, PT, RZ, UR5, PT, P0 ;  /* 0x00000005ff007c0c */ /* 0x000fda000bf05300 */
[----:B------:R-:W-:Y:S05]  /*07f0*/  @!P0 BRA `(.L_x_5) ;  /* 0x0000000000108947 */ /* 0x000fea0003800000 */
[----:B------:R-:W0:Y:S02]  /*0800*/  LDC.64 R4, c[0x0][0x588] ;  /* 0x00016200ff047b82 */ /* 0x000e240000000a00 */
[----:B0-----:R-:W2:Y:S02]  /*0810*/  LDG.E R4, desc[UR22][R4.64] ;  /* 0x0000001604047981 */ /* 0x001ea4000c1e1900 */
[----:B--2---:R-:W-:Y:S01]  /*0820*/  R2UR UR24, R4 ;  /* 0x00000000041872ca */ /* 0x004fe200000e0000 */
[----:B------:R-:W-:-:S14]  /*0830*/  BRA `(.L_x_4) ;  /* 0x0000000000047947 */ /* 0x000fdc0003800000 */
.L_x_5:
[----:B------:R-:W-:-:S05]  /*0840*/  ULDC UR24, c[0x0][0x580] ;  /* 0x0001600000187ab9 */ /* 0x000fca0000000800 */
.L_x_4:
[----:B------:R-:W-:Y:S02]  /*0850*/  ULDC.64 UR4, c[0x0][0x5a0] ;  /* 0x0001680000047ab9 */ /* 0x000fe40000000a00 */
[----:B------:R-:W-:-:S04]  /*0860*/  ISETP.NE.U32.AND P0, PT, RZ, UR4, PT ;  /* 0x00000004ff007c0c */ /* 0x000fc8000bf05070 */
[----:B------:R-:W-:-:S13]  /*0870*/  ISETP.NE.AND.EX P0, PT, RZ, UR5, PT, P0 ;  /* 0x00000005ff007c0c */ /* 0x000fda000bf05300 */
[----:B------:R-:W-:Y:S05]  /*0880*/  @!P0 BRA `(.L_x_6) ;  /* 0x0000000000208947 */ /* 0x000fea0003800000 */
        /* <DEDUP_REMOVED lines=8> */
.L_x_6:
        /* <DEDUP_REMOVED lines=8> */
.L_x_8:
[----:B------:R-:W-:-:S05]  /*0990*/  ULDC UR25, c[0x0][0x584] ;  /* 0x0001610000197ab9 */ /* 0x000fca0000000800 */
.L_x_7:
[----:B------:R-:W0:Y:S01]  /*09a0*/  LDC R0, c[0x0][0x65c] ;  /* 0x00019700ff007b82 */ /* 0x000e220000000800 */
[----:B------:R-:W1:Y:S01]  /*09b0*/  S2R R12, SR_CTAID.Y ;  /* 0x00000000000c7919 */ /* 0x000e620000002600 */
[----:B------:R-:W-:Y:S01]  /*09c0*/  IMAD.MOV.U32 R5, RZ, RZ, RZ ;  /* 0x000000ffff057224 */ /* 0x000fe200078e00ff */
[----:B------:R-:W-:Y:S01]  /*09d0*/  UISETP.NE.AND UP0, UPT, UR14, 0x2, UPT ;  /* 0x000000020e00788c */ /* 0x000fe2000bf05270 */
[----:B------:R-:W2:Y:S01]  /*09e0*/  S2R R4, SR_CTAID.X ;  /* 0x0000000000047919 */ /* 0x000ea20000002500 */
[----:B------:R-:W-:Y:S01]  /*09f0*/  ULDC UR7, c[0x0][0x28c] ;  /* 0x0000a30000077ab9 */ /* 0x000fe20000000800 */
[----:B------:R-:W-:Y:S01]  /*0a00*/  UMOV UR5, URZ ;  /* 0x0000003f00057c82 */ /* 0x000fe20008000000 */
[----:B------:R-:W-:Y:S02]  /*0a10*/  UIADD3 UR7, UR7, 0x3f, URZ ;  /* 0x0000003f07077890 */ /* 0x000fe4000fffe03f */
[----:B------:R-:W-:Y:S01]  /*0a20*/  PLOP3.LUT P0, PT, PT, PT, UP0, 0x80, 0x0 ;  /* 0x000000000000781c */ /* 0x000fe20003f0f008 */
[----:B------:R-:W-:Y:S01]  /*0a30*/  UMOV UR4, URZ ;  /* 0x0000003f00047c82 */ /* 0x000fe20008000000 */
[----:B------:R-:W-:Y:S01]  /*0a40*/  ULDC.64 UR18, c[0x0][0x650] ;  /* 0x0001940000127ab9 */ /* 0x000fe20000000a00 */
[----:B------:R-:W-:-:S04]  /*0a50*/  USHF.R.S32.HI UR10, URZ, 0x1f, UR7 ;  /* 0x0000001f3f0a7899 */ /* 0x000fc80008011407 */
[----:B------:R-:W-:-:S04]  /*0a60*/  ULEA.HI UR10, UR10, UR7, URZ, 0x6 ;  /* 0x000000070a0a7291 */ /* 0x000fc8000f8f303f */
[----:B------:R-:W-:Y:S01]  /*0a70*/  USHF.R.S32.HI UR14, URZ, 0x6, UR10 ;  /* 0x000000063f0e7899 */ /* 0x000fe2000801140a */
[----:B0-----:R-:W-:-:S13]  /*0a80*/  ISETP.NE.AND P2, PT, R0, 0x1, PT ;  /* 0x000000010000780c */ /* 0x001fda0003f45270 */
[----:B------:R-:W2:Y:S01]  /*0a90*/  @P2 LDC R9, c[0x0][0x10] ;  /* 0x00000400ff092b82 */ /* 0x000ea20000000800 */
[----:B-1----:R-:W-:Y:S02]  /*0aa0*/  @P2 IMAD.MOV.U32 R6, RZ, RZ, R12 ;  /* 0x000000ffff062224 */ /* 0x002fe400078e000c */
[----:B------:R-:W-:-:S05]  /*0ab0*/  @P2 IMAD.MOV.U32 R7, RZ, RZ, RZ ;  /* 0x000000ffff072224 */ /* 0x000fca00078e00ff */
[----:B------:R-:W0:Y:S01]  /*0ac0*/  @!P2 LDC R11, c[0x0][0xc] ;  /* 0x00000300ff0bab82 */ /* 0x000e220000000800 */
[----:B------:R-:W-:Y:S01]  /*0ad0*/  ULDC UR8, c[0x0][0xc] ;  /* 0x0000030000087ab9 */ /* 0x000fe20000000800 */
[----:B------:R-:W-:Y:S01]  /*0ae0*/  ULDC UR9, c[0x0][0x10] ;  /* 0x0000040000097ab9 */ /* 0x000fe20000000800 */
[----:B------:R-:W-:Y:S01]  /*0af0*/  ULDC UR7, c[0x0][0x14] ;  /* 0x0000050000077ab9 */ /* 0x000fe20000000800 */
[----:B------:R-:W-:-:S04]  /*0b00*/  UIMAD.WIDE.U32 UR8, UR8, UR9, URZ ;  /* 0x00000009080872a5 */ /* 0x000fc8000f8e003f */
[----:B------:R-:W-:Y:S02]  /*0b10*/  UIMAD.WIDE.U32 UR20, UR8, UR7, URZ ;  /* 0x00000007081472a5 */ /* 0x000fe4000f8e003f */
[----:B------:R-:W-:-:S04]  /*0b20*/  UIMAD UR15, UR9, UR7, URZ ;  /* 0x00000007090f72a4 */ /* 0x000fc8000f8e023f */
[----:B------:R-:W-:Y:S01]  /*0b30*/  UIADD3 UR15, UR21, UR15, URZ ;  /* 0x0000000f150f7290 */ /* 0x000fe2000fffe03f */
[----:B--2---:R-:W-:-:S04]  /*0b40*/  @P2 IMAD.WIDE.U32 R8, R4, R9, R6 ;  /* 0x0000000904082225 */ /* 0x004fc800078e0006 */
[----:B------:R-:W-:Y:S02]  /*0b50*/  @P2 IMAD.MOV.U32 R13, RZ, RZ, R8 ;  /* 0x000000ffff0d2224 */ /* 0x000fe400078e0008 */
[----:B0-----:R-:W-:-:S04]  /*0b60*/  @!P2 IMAD.WIDE.U32 R6, R11, R12, R4 ;  /* 0x0000000c0b06a225 */ /* 0x001fc800078e0004 */
[----:B------:R-:W-:Y:S02]  /*0b70*/  @P2 IMAD.MOV.U32 R11, RZ, RZ, RZ ;  /* 0x000000ffff0b2224 */ /* 0x000fe400078e00ff */
[----:B------:R-:W-:Y:S02]  /*0b80*/  @!P2 IMAD.MOV.U32 R13, RZ, RZ, R6 ;  /* 0x000000ffff0da224 */ /* 0x000fe400078e0006 */
[----:B------:R-:W-:Y:S02]  /*0b90*/  @P2 IMAD.IADD R10, R9, 0x1, R11 ;  /* 0x00000001090a2824 */ /* 0x000fe400078e020b */
[----:B------:R-:W-:Y:S01]  /*0ba0*/  @!P2 IMAD.MOV.U32 R10, RZ, RZ, R7 ;  /* 0x000000ffff0aa224 */ /* 0x000fe200078e0007 */
[----:B------:R0:W-:Y:S01]  /*0bb0*/  STL [R1+0x80], R13 ;  /* 0x0000800d01007387 */ /* 0x0001e20000100800 */
[----:B------:R-:W-:Y:S02]  /*0bc0*/  IMAD.MOV.U32 R18, RZ, RZ, R13 ;  /* 0x000000ffff127224 */ /* 0x000fe400078e000d */
[----:B------:R-:W-:Y:S01]  /*0bd0*/  IMAD.MOV.U32 R19, RZ, RZ, R10 ;  /* 0x000000ffff137224 */ /* 0x000fe200078e000a */
[----:B------:R0:W-:Y:S01]  /*0be0*/  STL [R1+0x7c], R10 ;  /* 0x00007c0a01007387 */ /* 0x0001e20000100800 */
[----:B------:R-:W-:Y:S05]  /*0bf0*/  @P0 BRA `(.L_x_9) ;  /* 0x0000000000300947 */ /* 0x000fea0003800000 */
[----:B------:R-:W-:Y:S01]  /*0c00*/  IADD3 R18, P0, R18, UR20, RZ ;  /* 0x0000001412127c10 */ /* 0x000fe2000ff1e0ff */
[----:B------:R-:W-:Y:S02]  /*0c10*/  UIMAD.WIDE.U32 UR4, UR14, 0x24924925, URZ ;  /* 0x249249250e0478a5 */ /* 0x000fe4000f8e003f */
[----:B------:R-:W-:Y:S01]  /*0c20*/  UISETP.GE.U32.AND UP0, UPT, UR14, 0x7, UPT ;  /* 0x000000070e00788c */ /* 0x000fe2000bf06070 */
[----:B------:R-:W-:Y:S01]  /*0c30*/  IADD3.X R19, R19, UR15, RZ, P0, !PT ;  /* 0x0000000f13137c10 */ /* 0x000fe200087fe4ff */
[----:B------:R1:W-:Y:S01]  /*0c40*/  STL [R1+0x80], R18 ;  /* 0x0000801201007387 */ /* 0x0003e20000100800 */
[----:B------:R-:W-:-:S03]  /*0c50*/  UIADD3 UR4, -UR5, UR14, URZ ;  /* 0x0000000e05047290 */ /* 0x000fc6000fffe13f */
[----:B------:R1:W-:Y:S01]  /*0c60*/  STL [R1+0x7c], R19 ;  /* 0x00007c1301007387 */ /* 0x0003e20000100800 */
[----:B------:R-:W-:-:S04]  /*0c70*/  ULEA.HI UR4, UR4, UR5, URZ, 0x1f ;  /* 0x0000000504047291 */ /* 0x000fc8000f8ff83f */
[----:B------:R-:W-:-:S03]  /*0c80*/  USHF.R.U32.HI UR5, URZ, 0x2, UR4 ;  /* 0x000000023f057899 */ /* 0x000fc60008011604 */
[----:B------:R-:W-:Y:S01]  /*0c90*/  UMOV UR4, URZ ;  /* 0x0000003f00047c82 */ /* 0x000fe20008000000 */
[----:B------:R-:W-:Y:S02]  /*0ca0*/  @UP0 ULOP3.LUT UR4, UR5, 0x1, URZ, 0xc0, !UPT ;  /* 0x0000000105040892 */ /* 0x000fe4000f8ec03f */
[----:B-1----:R-:W-:-:S12]  /*0cb0*/  UIMAD UR5, UR5, -0x7, UR14 ;  /* 0xfffffff9050578a4 */ /* 0x002fd8000f8e020e */
.L_x_9:
[----:B------:R-:W-:Y:S01]  /*0cc0*/  IMAD.MOV.U32 R8, RZ, RZ, -0x1 ;  /* 0xffffffffff087424 */ /* 0x000fe200078e00ff */
[----:B------:R-:W-:Y:S01]  /*0cd0*/  ISETP.GE.U32.AND P0, PT, R18, UR18, PT ;  /* 0x0000001212007c0c */ /* 0x000fe2000bf06070 */
[----:B------:R-:W-:Y:S01]  /*0ce0*/  IMAD.MOV.U32 R6, RZ, RZ, -0x1 ;  /* 0xffffffffff067424 */ /* 0x000fe200078e00ff */
[----:B------:R-:W-:Y:S01]  /*0cf0*/  PRMT R0, RZ, 0x7610, R0 ;  /* 0x00007610ff007816 */ /* 0x000fe20000000000 */
[----:B------:R-:W-:Y:S01]  /*0d00*/  IMAD.MOV.U32 R7, RZ, RZ, -0x1 ;  /* 0xffffffffff077424 */ /* 0x000fe200078e00ff */
[----:B------:R1:W-:Y:S01]  /*0d10*/  STL [R1+0x84], R8 ;  /* 0x0000840801007387 */ /* 0x0003e20000100800 */
[----:B------:R-:W-:-:S03]  /*0d20*/  ISETP.GE.U32.AND.EX P0, PT, R19, UR19, PT, P0 ;  /* 0x0000001313007c0c */ /* 0x000fc6000bf06100 */
[----:B------:R1:W-:Y:S04]  /*0d30*/  STL [R1+0x78], R6 ;  /* 0x0000780601007387 */ /* 0x0003e80000100800 */
[----:B------:R1:W-:Y:S06]  /*0d40*/  STL [R1+0x88], R7 ;  /* 0x0000880701007387 */ /* 0x0003ec0000100800 */
[----:B------:R-:W-:Y:S05]  /*0d50*/  @P0 BRA `(.L_x_10) ;  /* 0x0000000400680947 */ /* 0x000fea0003800000 */
[----:B------:R-:W2:Y:S01]  /*0d60*/  LDC.64 R14, c[0x0][0x628] ;  /* 0x00018a00ff0e7b82 */ /* 0x000ea20000000a00 */
[----:B-1----:R-:W-:Y:S02]  /*0d70*/  IMAD.MOV.U32 R6, RZ, RZ, R18 ;  /* 0x000000ffff067224 */ /* 0x002fe400078e0012 */
[----:B------:R-:W-:-:S05]  /*0d80*/  IMAD.MOV.U32 R7, RZ, RZ, R19 ;  /* 0x000000ffff077224 */ /* 0x000fca00078e0013 */
[----:B------:R-:W1:Y:S08]  /*0d90*/  LDC R0, c[0x0][0x630] ;  /* 0x00018c00ff007b82 */ /* 0x000e700000000800 */
[----:B------:R-:W3:Y:S01]  /*0da0*/  LDC.64 R16, c[0x0][0x620] ;  /* 0x00018800ff107b82 */ /* 0x000ee20000000a00 */
[----:B--2---:R-:W-:-:S04]  /*0db0*/  ISETP.NE.U32.AND P0, PT, R14, RZ, PT ;  /* 0x000000ff0e00720c */ /* 0x004fc80003f05070 */
[----:B------:R-:W-:-:S13]  /*0dc0*/  ISETP.NE.AND.EX P0, PT, R15, RZ, PT, P0 ;  /* 0x000000ff0f00720c */ /* 0x000fda0003f05300 */
[----:B-1-3--:R-:W-:Y:S05]  /*0dd0*/  @!P0 BRA `(.L_x_11) ;  /* 0x0000000000288947 */ /* 0x00afea0003800000 */
[----:B------:R-:W1:Y:S02]  /*0de0*/  LDC R11, c[0x0][0x634] ;  /* 0x00018d00ff0b7b82 */ /* 0x000e640000000800 */
[----:B-1----:R-:W-:-:S05]  /*0df0*/  IADD3 R11, P0, R18, R11, RZ ;  /* 0x0000000b120b7210 */ /* 0x002fca0007f1e0ff */
[----:B0-----:R-:W-:-:S04]  /*0e00*/  IMAD.X R13, RZ, RZ, R19, P0 ;  /* 0x000000ffff0d7224 */ /* 0x001fc800000e0613 */
[----:B------:R-:W-:-:S04]  /*0e10*/  IMAD.WIDE.U32 R6, R13, R14, RZ ;  /* 0x0000000e0d067225 */ /* 0x000fc800078e00ff */
[----:B------:R-:W-:-:S04]  /*0e20*/  IMAD.WIDE.U32 R8, P0, R11, R15, R6 ;  /* 0x0000000f0b087225 */ /* 0x000fc80007800006 */
[----:B------:R-:W-:-:S04]  /*0e30*/  IMAD.WIDE.U32 R6, R11, R14, RZ ;  /* 0x0000000e0b067225 */ /* 0x000fc800078e00ff */
[----:B------:R-:W-:Y:S01]  /*0e40*/  IMAD.X R11, RZ, RZ, RZ, P0 ;  /* 0x000000ffff0b7224 */ /* 0x000fe200000e06ff */
[----:B------:R-:W-:Y:S01]  /*0e50*/  IADD3 RZ, P0, R7, R8, RZ ;  /* 0x0000000807ff7210 */ /* 0x000fe20007f1e0ff */
[----:B------:R-:W-:-:S04]  /*0e60*/  IMAD.MOV.U32 R10, RZ, RZ, R9 ;  /* 0x000000ffff0a7224 */ /* 0x000fc800078e0009 */
[----:B------:R-:W-:-:S08]  /*0e70*/  IMAD.WIDE.U32.X R6, R13, R15, R10, P0 ;  /* 0x0000000f0d067225 */ /* 0x000fd000000e040a */
.L_x_11:
[-CC-:B------:R-:W-:Y:S01]  /*0e80*/  SHF.R.U64 R25, R6, R0.reuse, R7.reuse ;  /* 0x0000000006197219 */ /* 0x180fe20000001207 */
[----:B0-----:R-:W0:Y:S01]  /*0e90*/  LDC R10, c[0x0][0x618] ;  /* 0x00018600ff0a7b82 */ /* 0x001e220000000800 */
[----:B------:R-:W-:Y:S01]  /*0ea0*/  SHF.R.U32.HI R5, RZ, R0, R7 ;  /* 0x00000000ff057219 */ /* 0x000fe20000011607 */
[----:B------:R-:W-:Y:S01]  /*0eb0*/  IMAD.MOV.U32 R6, RZ, RZ, R18 ;  /* 0x000000ffff067224 */ /* 0x000fe200078e0012 */
[----:B------:R-:W-:Y:S01]  /*0ec0*/  IADD3 R9, P0, RZ, -R25, RZ ;  /* 0x80000019ff097210 */ /* 0x000fe20007f1e0ff */
[----:B------:R-:W-:Y:S01]  /*0ed0*/  IMAD.MOV.U32 R7, RZ, RZ, R19 ;  /* 0x000000ffff077224 */ /* 0x000fe200078e0013 */
[----:B------:R-:W-:Y:S01]  /*0ee0*/  I2FP.F32.U32 R0, R4 ;  /* 0x0000000400007245 */ /* 0x000fe20000201000 */
[----:B------:R-:W-:Y:S02]  /*0ef0*/  ULDC UR7, c[0x0][0x150] ;  /* 0x0000540000077ab9 */ /* 0x000fe40000000800 */
[----:B------:R-:W1:Y:S01]  /*0f00*/  LDC.64 R22, c[0x0][0x640] ;  /* 0x00019000ff167b82 */ /* 0x000e620000000a00 */
[----:B------:R-:W-:-:S02]  /*0f10*/  IMAD.X R11, RZ, RZ, ~R5, P0 ;  /* 0x000000ffff0b7224 */ /* 0x000fc400000e0e05 */
[----:B------:R-:W-:Y:S01]  /*0f20*/  FMUL R0, R0, UR7 ;  /* 0x0000000700007c20 */ /* 0x000fe20008400000 */
[----:B------:R-:W-:Y:S01]  /*0f30*/  IMAD.WIDE.U32 R6, R9, R16, R6 ;  /* 0x0000001009067225 */ /* 0x000fe200078e0006 */
[----:B------:R-:W-:-:S03]  /*0f40*/  ULDC UR7, c[0x0][0x154] ;  /* 0x0000550000077ab9 */ /* 0x000fc60000000800 */
[----:B------:R-:W-:Y:S01]  /*0f50*/  IMAD R8, R11, R16, RZ ;  /* 0x000000100b087224 */ /* 0x000fe200078e02ff */
[----:B------:R-:W2:Y:S01]  /*0f60*/  LDC R5, c[0x0][0x144] ;  /* 0x00005100ff057b82 */ /* 0x000ea20000000800 */
[----:B------:R-:W3:Y:S02]  /*0f70*/  F2I.U32.TRUNC.NTZ R0, R0 ;  /* 0x0000000000007305 */ /* 0x000ee4000020f000 */
[----:B------:R-:W-:-:S04]  /*0f80*/  IMAD R9, R9, R17, R8 ;  /* 0x0000001109097224 */ /* 0x000fc800078e0208 */
[----:B------:R-:W-:Y:S01]  /*0f90*/  IMAD.IADD R7, R7, 0x1, R9 ;  /* 0x0000000107077824 */ /* 0x000fe200078e0209 */
[----:B------:R-:W4:Y:S01]  /*0fa0*/  LDC R16, c[0x0][0x608] ;  /* 0x00018200ff107b82 */ /* 0x000f220000000800 */
[----:B------:R-:W-:-:S03]  /*0fb0*/  IMAD.MOV.U32 R9, RZ, RZ, -0x1 ;  /* 0xffffffffff097424 */ /* 0x000fc600078e00ff */
[--C-:B0-----:R-:W-:Y:S02]  /*0fc0*/  SHF.R.U64 R14, R6, R10, R7.reuse ;  /* 0x0000000a060e7219 */ /* 0x101fe40000001207 */
[----:B------:R-:W-:Y:S02]  /*0fd0*/  I2FP.F32.U32 R6, R12 ;  /* 0x0000000c00067245 */ /* 0x000fe40000201000 */
[----:B------:R-:W0:Y:S01]  /*0fe0*/  LDC R20, c[0x0][0x658] ;  /* 0x00019600ff147b82 */ /* 0x000e220000000800 */
[----:B-1----:R-:W-:Y:S01]  /*0ff0*/  ISETP.NE.U32.AND P0, PT, R22, RZ, PT ;  /* 0x000000ff1600720c */ /* 0x002fe20003f05070 */
[----:B---3--:R-:W-:Y:S02]  /*1000*/  IMAD.MOV R8, RZ, RZ, -R0 ;  /* 0x000000ffff087224 */ /* 0x008fe400078e0a00 */
[----:B------:R-:W-:Y:S01]  /*1010*/  FMUL R6, R6, UR7 ;  /* 0x0000000706067c20 */ /* 0x000fe20008400000 */
[----:B------:R-:W-:Y:S02]  /*1020*/  SHF.R.U32.HI R7, RZ, R10, R7 ;  /* 0x0000000aff077219 */ /* 0x000fe40000011607 */
[----:B------:R-:W-:Y:S01]  /*1030*/  ISETP.NE.AND.EX P0, PT, R23, RZ, PT, P0 ;  /* 0x000000ff1700720c */ /* 0x000fe20003f05300 */
[----:B------:R1:W3:Y:S01]  /*1040*/  F2I.U32.TRUNC.NTZ R13, R6 ;  /* 0x00000006000d7305 */ /* 0x0002e2000020f000 */
[----:B------:R-:W1:Y:S01]  /*1050*/  LDC R15, c[0x0][0x148] ;  /* 0x00005200ff0f7b82 */ /* 0x000e620000000800 */
[----:B--2---:R-:W-:-:S07]  /*1060*/  IMAD R0, R5, R8, R4 ;  /* 0x0000000805007224 */ /* 0x004fce00078e0204 */
[----:B------:R-:W2:Y:S01]  /*1070*/  LDC R18, c[0x0][0x600] ;  /* 0x00018000ff127b82 */ /* 0x000ea20000000800 */
[-CC-:B----4-:R-:W-:Y:S02]  /*1080*/  SHF.R.U64 R26, R14, R16.reuse, R7.reuse ;  /* 0x000000100e1a7219 */ /* 0x190fe40000001207 */
[----:B------:R-:W-:Y:S01]  /*1090*/  SHF.R.U32.HI R5, RZ, R16, R7 ;  /* 0x00000010ff057219 */ /* 0x000fe20000011607 */
[----:B------:R-:W-:-:S04]  /*10a0*/  IMAD.MOV.U32 R7, RZ, RZ, 0x1 ;  /* 0x00000001ff077424 */ /* 0x000fc800078e00ff */
[----:B------:R-:W4:Y:S01]  /*10b0*/  LDC R19, c[0x0][0x648] ;  /* 0x00019200ff137b82 */ /* 0x000f220000000800 */
[-C--:B0-----:R-:W-:Y:S02]  /*10c0*/  SHF.L.U32 R4, R9, R20.reuse, RZ ;  /* 0x0000001409047219 */ /* 0x081fe400000006ff */
[--C-:B------:R-:W-:Y:S02]  /*10d0*/  SHF.R.U64 R16, R26, R20, R5.reuse ;  /* 0x000000141a107219 */ /* 0x100fe40000001205 */
[----:B------:R-:W-:Y:S02]  /*10e0*/  LOP3.LUT R11, RZ, R4, RZ, 0x33, !PT ;  /* 0x00000004ff0b7212 */ /* 0x000fe400078e33ff */
[-C--:B------:R-:W-:Y:S01]  /*10f0*/  SHF.R.U32.HI R5, RZ, R20.reuse, R5 ;  /* 0x00000014ff057219 */ /* 0x080fe20000011605 */
[----:B------:R-:W0:Y:S01]  /*1100*/  LDC R21, c[0x0][0x638] ;  /* 0x00018e00ff157b82 */ /* 0x000e220000000800 */
[----:B------:R-:W-:Y:S01]  /*1110*/  SHF.L.U32 R10, R7, R20, RZ ;  /* 0x00000014070a7219 */ /* 0x000fe200000006ff */
[----:B------:R-:W-:-:S06]  /*1120*/  IMAD.MOV.U32 R4, RZ, RZ, R16 ;  /* 0x000000ffff047224 */ /* 0x000fcc00078e0010 */
[----:B------:R-:W0:Y:S01]  /*1130*/  LDC R24, c[0x0][0x610] ;  /* 0x00018400ff187b82 */ /* 0x000e220000000800 */
[----:B-1-3--:R-:W-:Y:S05]  /*1140*/  @!P0 BRA `(.L_x_12) ;  /* 0x0000000000288947 */ /* 0x00afea0003800000 */
[----:B------:R-:W1:Y:S02]  /*1150*/  LDC R9, c[0x0][0x64c] ;  /* 0x00019300ff097b82 */ /* 0x000e640000000800 */
[----:B-1----:R-:W-:-:S05]  /*1160*/  IADD3 R9, P0, R16, R9, RZ ;  /* 0x0000000910097210 */ /* 0x002fca0007f1e0ff */
[----:B------:R-:W-:-:S04]  /*1170*/  IMAD.X R17, RZ, RZ, R5, P0 ;  /* 0x000000ffff117224 */ /* 0x000fc800000e0605 */
[----:B------:R-:W-:-:S04]  /*1180*/  IMAD.WIDE.U32 R4, R17, R22, RZ ;  /* 0x0000001611047225 */ /* 0x000fc800078e00ff */
[----:B------:R-:W-:-:S04]  /*1190*/  IMAD.WIDE.U32 R6, P0, R9, R23, R4 ;  /* 0x0000001709067225 */ /* 0x000fc80007800004 */
[----:B------:R-:W-:-:S04]  /*11a0*/  IMAD.WIDE.U32 R4, R9, R22, RZ ;  /* 0x0000001609047225 */ /* 0x000fc800078e00ff */
[----:B------:R-:W-:Y:S01]  /*11b0*/  IMAD.X R9, RZ, RZ, RZ, P0 ;  /* 0x000000ffff097224 */ /* 0x000fe200000e06ff */
[----:B------:R-:W-:Y:S01]  /*11c0*/  IADD3 RZ, P0, R5, R6, RZ ;  /* 0x0000000605ff7210 */ /* 0x000fe20007f1e0ff */
[----:B------:R-:W-:-:S04]  /*11d0*/  IMAD.MOV.U32 R8, RZ, RZ, R7 ;  /* 0x000000ffff087224 */ /* 0x000fc800078e0007 */
[----:B------:R-:W-:-:S08]  /*11e0*/  IMAD.WIDE.U32.X R4, R17, R23, R8, P0 ;  /* 0x0000001711047225 */ /* 0x000fd000000e0408 */
.L_x_12:
[----:B----4-:R-:W-:Y:S01]  /*11f0*/  SHF.R.U64 R4, R4, R19, R5 ;  /* 0x0000001304047219 */ /* 0x010fe20000001205 */
[----:B--2---:R-:W-:Y:S01]  /*1200*/  VIADD R5, R18, 0xffffffff ;  /* 0xffffffff12057836 */ /* 0x004fe20000000000 */
[----:B------:R-:W-:Y:S01]  /*1210*/  LOP3.LUT R11, R26, R11, RZ, 0xc0, !PT ;  /* 0x0000000b1a0b7212 */ /* 0x000fe200078ec0ff */
[----:B------:R-:W-:Y:S02]  /*1220*/  IMAD.MOV R13, RZ, RZ, -R13 ;  /* 0x000000ffff0d7224 */ /* 0x000fe400078e0a0d */
[----:B------:R-:W-:Y:S01]  /*1230*/  IMAD.MOV R6, RZ, RZ, -R4 ;  /* 0x000000ffff067224 */ /* 0x000fe200078e0a04 */
[----:B------:R-:W-:Y:S01]  /*1240*/  LOP3.LUT R14, R14, R5, RZ, 0xc0, !PT ;  /* 0x000000050e0e7212 */ /* 0x000fe200078ec0ff */
[----:B------:R-:W-:Y:S02]  /*1250*/  @P2 IMAD R0, R15, R13, R12 ;  /* 0x0000000d0f002224 */ /* 0x000fe400078e020c */
[----:B------:R-:W-:Y:S02]  /*1260*/  IMAD R11, R10, R4, R11 ;  /* 0x000000040a0b7224 */ /* 0x000fe400078e020b */
[----:B0-----:R-:W-:-:S02]  /*1270*/  IMAD R5, R6, R21, R16 ;  /* 0x0000001506057224 */ /* 0x001fc400078e0210 */
[----:B------:R-:W-:Y:S02]  /*1280*/  IMAD R4, R11, R24, R0 ;  /* 0x000000180b047224 */ /* 0x000fe400078e0200 */
[----:B------:R-:W-:Y:S02]  /*1290*/  IMAD R5, R5, R18, R14 ;  /* 0x0000001205057224 */ /* 0x000fe400078e020e */
[----:B------:R-:W-:-:S03]  /*12a0*/  IMAD.MOV.U32 R0, RZ, RZ, 0x1 ;  /* 0x00000001ff007424 */ /* 0x000fc600078e00ff */
[----:B------:R-:W-:Y:S02]  /*12b0*/  SEL R6, R5, R4, !P2 ;  /* 0x0000000405067207 */ /* 0x000fe40005000000 */
[----:B------:R-:W-:-:S03]  /*12c0*/  SEL R4, R4, R5, !P2 ;  /* 0x0000000504047207 */ /* 0x000fc60005000000 */
[----:B------:R2:W-:Y:S04]  /*12d0*/  STL [R1+0x88], R6 ;  /* 0x0000880601007387 */ /* 0x0005e80000100800 */
[----:B------:R2:W-:Y:S04]  /*12e0*/  STL [R1+0x78], R25 ;  /* 0x0000781901007387 */ /* 0x0005e80000100800 */
[----:B------:R2:W-:Y:S02]  /*12f0*/  STL [R1+0x84], R4 ;  /* 0x0000840401007387 */ /* 0x0005e40000100800 */
.L_x_10:
[----:B------:R-:W-:Y:S05]  /*1300*/  @!P1 BRA `(.L_x_13) ;  /* 0x000000d800d49947 */ /* 0x000fea0003800000 */
[----:B------:R-:W-:-:S06]  /*1310*/  UISETP.GT.U32.AND UP0, UPT, UR12, 0x1, UPT ;  /* 0x000000010c00788c */ /* 0x000fcc000bf04070 */
[----:B------:R-:W-:-:S13]  /*1320*/  PLOP3.LUT P0, PT, PT, PT, UP0, 0x80, 0x0 ;  /* 0x000000000000781c */ /* 0x000fda0003f0f008 */
[----:B------:R-:W-:Y:S05]  /*1330*/  @P0 EXIT ;  /* 0x000000000000094d */ /* 0x000fea0003800000 */
.L_x_14:
[----:B------:R-:W-:-:S08]  /*1340*/  NOP ;  /* 0x0000000000007918 */ /* 0x000fd00000000000 */
[----:B------:R-:W3:Y:S02]  /*1350*/  USETMAXREG.TRY_ALLOC.CTAPOOL UP0, 0xe8 ;  /* 0x000000e8000079c8 */ /* 0x000ee40008000600 */
[----:B---3--:R-:W-:-:S13]  /*1360*/  PLOP3.LUT P0, PT, PT, PT, UP0, 0x80, 0x0 ;  /* 0x000000000000781c */ /* 0x008fda0003f0f008 */
[----:B------:R-:W-:Y:S05]  /*1370*/  @!P0 BRA `(.L_x_14) ;  /* 0xfffffffc00f08947 */ /* 0x000fea000383ffff */
[----:B------:R-:W-:-:S13]  /*1380*/  LOP3.LUT P0, RZ, R0, 0xff, RZ, 0xc0, !PT ;  /* 0x000000ff00ff7812 */ /* 0x000fda000780c0ff */
[----:B------:R-:W-:Y:S05]  /*1390*/  @!P0 EXIT ;  /* 0x000000000000894d */ /* 0x000fea0003800000 */
[----:B------:R-:W3:Y:S01]  /*13a0*/  S2UR UR6, SR_CgaCtaId ;  /* 0x00000000000679c3 */ /* 0x000ee20000008800 */
[----:B------:R-:W-:Y:S01]  /*13b0*/  SHF.R.S32.HI R0, RZ, 0x1f, R3 ;  /* 0x0000001fff007819 */ /* 0x000fe20000011403 */
[----:B------:R-:W-:Y:S01]  /*13c0*/  UIADD3 UR7, UR17, -0x1, URZ ;  /* 0xffffffff11077890 */ /* 0x000fe2000fffe03f */
[----:B------:R-:W-:Y:S02]  /*13d0*/  UMOV UR12, 0x400 ;  /* 0x00000400000c7882 */ /* 0x000fe40000000000 */
[CC--:B------:R-:W-:Y:S01]  /*13e0*/  LEA.HI R2, R0.reuse, R3.reuse, RZ, 0x2 ;  /* 0x0000000300027211 */ /* 0x0c0fe200078f10ff */
[----:B------:R-:W-:Y:S01]  /*13f0*/  UISETP.LT.AND UP0, UPT, UR14, 0x1, UPT ;  /* 0x000000010e00788c */ /* 0x000fe2000bf01270 */
[----:B------:R-:W-:Y:S01]  /*1400*/  LEA.HI R0, R0, R3, RZ, 0x5 ;  /* 0x0000000300007211 */ /* 0x000fe200078f28ff */
[----:B------:R-:W-:Y:S01]  /*1410*/  ULOP3.LUT UR26, UR13, 0x1, URZ, 0xfc, !UPT ;  /* 0x000000010d1a7892 */ /* 0x000fe2000f8efc3f */
[--C-:B--2---:R-:W-:Y:S01]  /*1420*/  SHF.R.S32.HI R4, RZ, 0x2, R2.reuse ;  /* 0x00000002ff047819 */ /* 0x104fe20000011402 */
[----:B------:R-:W-:Y:S01]  /*1430*/  USEL UR16, UR14, 0x1, UP0 ;  /* 0x000000010e107887 */ /* 0x000fe20008000000 */
[----:B------:R-:W-:Y:S01]  /*1440*/  SHF.R.S32.HI R5, RZ, 0x1f, R2 ;  /* 0x0000001fff057819 */ /* 0x000fe20000011402 */
[----:B------:R-:W-:-:S02]  /*1450*/  UISETP.NE.AND UP0, UPT, UR7, URZ, UPT ;  /* 0x0000003f0700728c */ /* 0x000fc4000bf05270 */
[----:B------:R-:W-:Y:S01]  /*1460*/  USHF.L.U32 UR27, UR14, 0x1, URZ ;  /* 0x000000010e1b7899 */ /* 0x000fe2000800063f */
[----:B------:R-:W-:Y:S01]  /*1470*/  LEA.HI R5, R5, R4, RZ, 0x3 ;  /* 0x0000000405057211 */ /* 0x000fe200078f18ff */
[----:B------:R-:W-:Y:S02]  /*1480*/  UIADD3 UR16, -UR16, UR14, URZ ;  /* 0x0000000e10107290 */ /* 0x000fe4000fffe13f */
[----:B------:R-:W-:Y:S01]  /*1490*/  USEL UR29, URZ, 0x1, UP0 ;  /* 0x000000013f1d7887 */ /* 0x000fe20008000000 */
[----:B------:R-:W-:Y:S01]  /*14a0*/  LOP3.LUT R5, R5, 0xfffffff8, RZ, 0xc0, !PT ;  /* 0xfffffff805057812 */ /* 0x000fe200078ec0ff */
[----:B---3--:R-:W-:-:S04]  /*14b0*/  ULEA UR12, UR6, UR12, 0x18 ;  /* 0x0000000c060c7291 */ /* 0x008fc8000f8ec03f */
[----:B------:R-:W-:Y:S01]  /*14c0*/  IMAD.IADD R2, R4, 0x1, -R5 ;  /* 0x0000000104027824 */ /* 0x000fe200078e0a05 */
[----:B------:R-:W-:Y:S01]  /*14d0*/  USHF.L.U32 UR6, UR7, 0x3, URZ ;  /* 0x0000000307067899 */ /* 0x000fe2000800063f */
[----:B------:R-:W-:Y:S01]  /*14e0*/  SHF.R.S32.HI R5, RZ, 0x5, R0 ;  /* 0x00000005ff057819 */ /* 0x000fe20000011400 */
[----:B------:R-:W-:Y:S02]  /*14f0*/  UIADD3 UR28, UR12, 0x80, URZ ;  /* 0x000000800c1c7890 */ /* 0x000fe4000fffe03f */
[----:B------:R-:W-:Y:S01]  /*1500*/  ULOP3.LUT UR6, UR6, 0x8, URZ, 0xc0, !UPT ;  /* 0x0000000806067892 */ /* 0x000fe2000f8ec03f */
[--C-:B------:R-:W-:Y:S01]  /*1510*/  SHF.R.S32.HI R3, RZ, 0x1f, R2.reuse ;  /* 0x0000001fff037819 */ /* 0x100fe20000011402 */
[C-C-:B------:R-:W-:Y:S01]  /*1520*/  IMAD R0, R5.reuse, -0x10, -R2.reuse ;  /* 0xfffffff005007824 */ /* 0x140fe200078e0a02 */
[----:B------:R-:W-:Y:S02]  /*1530*/  ULEA UR17, UR17, UR28, 0x3 ;  /* 0x0000001c11117291 */ /* 0x000fe4000f8e183f */
[----:B------:R-:W-:Y:S01]  /*1540*/  ULOP3.LUT UR30, UR6, 0x8, URZ, 0x3c, !UPT ;  /* 0x00000008061e7892 */ /* 0x000fe2000f8e3c3f */
[----:B------:R-:W-:Y:S01]  /*1550*/  IMAD.WIDE R2, R5, 0x10, R2 ;  /* 0x0000001005027825 */ /* 0x000fe200078e0202 */
[----:B------:R-:W-:-:S03]  /*1560*/  ULOP3.LUT UR18, UR6, 0x18, URZ, 0x3c, !UPT ;  /* 0x0000001806127892 */ /* 0x000fc6000f8e3c3f */
[----:B------:R-:W-:Y:S02]  /*1570*/  ULDC UR6, c[0x0][0x284] ;  /* 0x0000a10000067ab9 */ /* 0x000fe40000000800 */
[----:B------:R-:W-:-:S05]  /*1580*/  VIADD R0, R0, UR6 ;  /* 0x0000000600007c36 */ /* 0x000fca0008000000 */
[----:B------:R2:W-:Y:S04]  /*1590*/  STL [R1+0x8c], R0 ;  /* 0x00008c0001007387 */ /* 0x0005e80000100800 */
[----:B------:R2:W-:Y:S02]  /*15a0*/  STL.64 [R1+0x90], R2 ;  /* 0x0000900201007387 */ /* 0x0005e40000100a00 */
.L_x_297:
[----:B--2---:R-:W-:Y:S01]  /*15b0*/  IMAD.U32 R0, RZ, RZ, UR29 ;  /* 0x0000001dff007e24 */ /* 0x004fe2000f8e00ff */
[----:B0-----:R-:W2:Y:S01]  /*15c0*/  LDC R2, c[0x0][0x28c] ;  /* 0x0000a300ff027b82 */ /* 0x001ea20000000800 */
[----:B------:R-:W-:Y:S01]  /*15d0*/  UMOV UR6, URZ ;  /* 0x0000003f00067c82 */ /* 0x000fe20008000000 */
[----:B------:R-:W-:Y:S02]  /*15e0*/  UMOV UR19, UR5 ;  /* 0x0000000500137c82 */ /* 0x000fe40008000000 */
[----:B------:R-:W-:-:S04]  /*15f0*/  SHF.L.U32 R0, R0, 0x1f, RZ ;  /* 0x0000001f00007819 */ /* 0x000fc800000006ff */
[----:B------:R-:W3:Y:S01]  /*1600*/  SYNCS.PHASECHK.TRANS64.TRYWAIT P0, [UR17+-0x8], R0 ;  /* 0xfffff800ff0075a7 */ /* 0x000ee20008000151 */
[----:B--2---:R-:W-:Y:S01]  /*1610*/  ISETP.GE.AND P1, PT, R2, 0x1, PT ;  /* 0x000000010200780c */ /* 0x004fe20003f26270 */
[----:B---34-:R-:W-:-:S12]  /*1620*/  @!P0 BRA `(.L_x_15) ;  /* 0x000000e800a08947 */ /* 0x018fd80003800000 */
.L_x_322:
[----:B------:R3:W-:Y:S01]  /*1630*/  STL [R1+0x74], RZ ;  /* 0x000074ff01007387 */ /* 0x0007e20000100800 */
[----:B------:R-:W-:Y:S01]  /*1640*/  UMOV UR7, URZ ;  /* 0x0000003f00077c82 */ /* 0x000fe20008000000 */
[----:B------:R-:W-:Y:S01]  /*1650*/  UMOV UR8, URZ ;  /* 0x0000003f00087c82 */ /* 0x000fe20008000000 */
[----:B--2---:R-:W-:Y:S01]  /*1660*/  IMAD.MOV.U32 R0, RZ, RZ, RZ ;  /* 0x000000ffff007224 */ /* 0x004fe200078e00ff */
[----:B------:R3:W-:Y:S01]  /*1670*/  STL [R1+0x70], RZ ;  /* 0x000070ff01007387 */ /* 0x0007e20000100800 */
[----:B------:R-:W-:Y:S02]  /*1680*/  CS2R R2, SRZ ;  /* 0x0000000000027805 */ /* 0x000fe4000001ff00 */
[----:B------:R-:W-:Y:S02]  /*1690*/  CS2R R4, SRZ ;  /* 0x0000000000047805 */ /* 0x000fe4000001ff00 */
[----:B-1----:R-:W-:Y:S01]  /*16a0*/  CS2R R6, SRZ ;  /* 0x0000000000067805 */ /* 0x002fe2000001ff00 */
[----:B------:R3:W-:Y:S01]  /*16b0*/  STL [R1+0x6c], RZ ;  /* 0x00006cff01007387 */ /* 0x0007e20000100800 */
[----:B------:R-:W-:-:S02]  /*16c0*/  CS2R R8, SRZ ;  /* 0x0000000000087805 */ /* 0x000fc4000001ff00 */
[----:B0-----:R-:W-:Y:S02]  /*16d0*/  CS2R R10, SRZ ;  /* 0x00000000000a7805 */ /* 0x001fe4000001ff00 */
[----:B------:R-:W-:Y:S01]  /*16e0*/  CS2R R12, SRZ ;  /* 0x00000000000c7805 */ /* 0x000fe2000001ff00 */
[----:B------:R3:W-:Y:S01]  /*16f0*/  STL [R1+0x68], RZ ;  /* 0x000068ff01007387 */ /* 0x0007e20000100800 */
[----:B------:R-:W-:Y:S02]  /*1700*/  CS2R R14, SRZ ;  /* 0x00000000000e7805 */ /* 0x000fe4000001ff00 */
[----:B------:R-:W-:Y:S02]  /*1710*/  CS2R R16, SRZ ;  /* 0x0000000000107805 */ /* 0x000fe4000001ff00 */
[----:B------:R-:W-:Y:S01]  /*1720*/  CS2R R18, SRZ ;  /* 0x0000000000127805 */ /* 0x000fe2000001ff00 */
[----:B------:R3:W-:Y:S01]  /*1730*/  STL [R1+0x64], RZ ;  /* 0x000064ff01007387 */ /* 0x0007e20000100800 */
[----:B------:R-:W-:-:S02]  /*1740*/  CS2R R20, SRZ ;  /* 0x0000000000147805 */ /* 0x000fc4000001ff00 */
[----:B------:R-:W-:Y:S02]  /*1750*/  CS2R R22, SRZ ;  /* 0x0000000000167805 */ /* 0x000fe4000001ff00 */
        /* <DEDUP_REMOVED lines=50> */
[----:B------:R-:W-:Y:S01]  /*1a80*/  IMAD.MOV.U32 R226, RZ, RZ, RZ ;  /* 0x000000ffffe27224 */ /* 0x000fe200078e00ff */
[----:B------:R-:W-:Y:S01]  /*1a90*/  CS2R R24, SRZ ;  /* 0x0000000000187805 */ /* 0x000fe2000001ff00 */
[----:B------:R-:W-:Y:S01]  /*1aa0*/  IMAD.U32 R227, RZ, RZ, UR4 ;  /* 0x00000004ffe37e24 */ /* 0x000fe2000f8e00ff */
[----:B------:R3:W-:Y:S01]  /*1ab0*/  STL [R1+0x2c], RZ ;  /* 0x00002cff01007387 */ /* 0x0007e20000100800 */
[----:B------:R-:W-:Y:S02]  /*1ac0*/  CS2R R26, SRZ ;  /* 0x00000000001a7805 */ /* 0x000fe4000001ff00 */
[----:B------:R-:W-:-:S02]  /*1ad0*/  CS2R R28, SRZ ;  /* 0x00000000001c7805 */ /* 0x000fc4000001ff00 */
[----:B------:R-:W-:Y:S01]  /*1ae0*/  CS2R R30, SRZ ;  /* 0x00000000001e7805 */ /* 0x000fe2000001ff00 */
[----:B------:R3:W-:Y:S01]  /*1af0*/  STL [R1+0x28], RZ ;  /* 0x000028ff01007387 */ /* 0x0007e20000100800 */
[----:B------:R-:W-:Y:S02]  /*1b00*/  CS2R R32, SRZ ;  /* 0x0000000000207805 */ /* 0x000fe4000001ff00 */
[----:B------:R-:W-:Y:S02]  /*1b10*/  CS2R R34, SRZ ;  /* 0x0000000000227805 */ /* 0x000fe4000001ff00 */
[----:B------:R-:W-:Y:S01]  /*1b20*/  CS2R R36, SRZ ;  /* 0x0000000000247805 */ /* 0x000fe2000001ff00 */
        /* <DEDUP_REMOVED lines=36> */
[----:B------:R3:W-:Y:S01]  /*1d70*/  STL [R1], RZ ;  /* 0x000000ff01007387 */ /* 0x0007e20000100800 */
[----:B------:R-:W-:Y:S02]  /*1d80*/  CS2R R92, SRZ ;  /* 0x00000000005c7805 */ /* 0x000fe4000001ff00 */
[----:B------:R-:W-:Y:S02]  /*1d90*/  CS2R R94, SRZ ;  /* 0x00000000005e7805 */ /* 0x000fe4000001ff00 */
[----:B------:R-:W-:Y:S02]  /*1da0*/  CS2R R96, SRZ ;  /* 0x0000000000607805 */ /* 0x000fe4000001ff00 */
[----:B------:R-:W-:Y:S02]  /*1db0*/  CS2R R98, SRZ ;  /* 0x0000000000627805 */ /* 0x000fe4000001ff00 */
[----:B------:R-:W-:-:S02]  /*1dc0*/  CS2R R100, SRZ ;  /* 0x0000000000647805 */ /* 0x000fc4000001ff00 */
[----:B------:R-:W-:Y:S02]  /*1dd0*/  CS2R R102, SRZ ;  /* 0x0000000000667805 */ /* 0x000fe4000001ff00 */
        /* <DEDUP_REMOVED lines=23> */
[----:B------:R-:W-:Y:S01]  /*1f50*/  CS2R R150, SRZ ;  /* 0x0000000000967805 */ /* 0x000fe2000001ff00 */
[----:B---3--:R-:W-:Y:S06]  /*1f60*/  @!P1 BRA `(.L_x_16) ;  /* 0x0000001000749947 */ /* 0x008fec0003800000 */
[----:B------:R-:W-:-:S06]  /*1f70*/  UISETP.NE.AND UP0, UPT, UR26, 0x3, UPT ;  /* 0x000000031a00788c */ /* 0x000fcc000bf05270 */
[----:B------:R-:W-:-:S13]  /*1f80*/  PLOP3.LUT P1, PT, PT, PT, UP0, 0x80, 0x0 ;  /* 0x000000000000781c */ /* 0x000fda0003f2f008 */
[----:B------:R-:W-:Y:S05]  /*1f90*/  @!P1 BRA `(.L_x_17) ;  /* 0x0000000000049947 */ /* 0x000fea0003800000 */
[----:B------:R-:W-:Y:S01]  /*1fa0*/  BPT.TRAP 0x1 ;  /* 0x000000040000795c */ /* 0x000fe20000300000 */
.L_x_17:
[----:B------:R-:W-:Y:S01]  /*1fb0*/  ULEA UR6, UR5, UR12, 0x3 ;  /* 0x0000000c05067291 */ /* 0x000fe2000f8e183f */
[----:B------:R-:W-:-:S05]  /*1fc0*/  IMAD.U32 R0, RZ, RZ, UR4 ;  /* 0x00000004ff007e24 */ /* 0x000fca000f8e00ff */
[----:B------:R-:W-:-:S04]  /*1fd0*/  SHF.L.U32 R0, R0, 0x1f, RZ ;  /* 0x0000001f00007819 */ /* 0x000fc800000006ff */
[----:B------:R0:W1:Y:S01]  /*1fe0*/  SYNCS.PHASECHK.TRANS64.TRYWAIT P0, [UR6], R0 ;  /* 0x00000000ff0075a7 */ /* 0x0000620008000146 */
[----:B------:R-:W-:Y:S05]  /*1ff0*/  @!P1 BRA `(.L_x_18) ;  /* 0x0000000000049947 */ /* 0x000fea0003800000 */
[----:B------:R-:W-:Y:S01]  /*2000*/  BPT.TRAP 0x1 ;  /* 0x000000040000795c */ /* 0x000fe20000300000 */
.L_x_18:
[----:B-1----:R-:W-:Y:S05]  /*2010*/  @P0 BRA `(.L_x_19) ;  /* 0x0000000000080947 */ /* 0x002fea0003800000 */
[----:B------:R-:W1:Y:S02]  /*2020*/  SYNCS.PHASECHK.TRANS64.TRYWAIT P0, [UR6], R0 ;  /* 0x00000000ff0075a7 */ /* 0x000e640008000146 */
[----:B-1----:R-:W-:Y:S05]  /*2030*/  @!P0 BRA `(.L_x_20) ;  /* 0x000000e000348947 */ /* 0x002fea0003800000 */
.L_x_19:
[----:B------:R-:W-:Y:S01]  /*2040*/  UIADD3 UR6, UR12, 0x180, URZ ;  /* 0x000001800c067890 */ /* 0x000fe2000fffe03f */
[----:B------:R-:W-:Y:S01]  /*2050*/  WARPGROUP.ARRIVE ;  /* 0x00000000000079c5 */ /* 0x000fe20000000000 */
[----:B------:R-:W-:Y:S01]  /*2060*/  UIADD3 UR7, UR12, 0x7180, URZ ;  /* 0x000071800c077890 */ /* 0x000fe2000fffe03f */
[----:B------:R2:W-:Y:S01]  /*2070*/  STL [R1+0x74], RZ ;  /* 0x000074ff01007387 */ /* 0x0005e20000100800 */
[----:B------:R-:W-:Y:S01]  /*2080*/  USHF.R.U32.HI UR6, URZ, 0x4, UR6 ;  /* 0x000000043f067899 */ /* 0x000fe20008011606 */
[----:B01----:R-:W-:Y:S01]  /*2090*/  IMAD.MOV.U32 R0, RZ, RZ, RZ ;  /* 0x000000ffff007224 */ /* 0x003fe200078e00ff */
[----:B------:R-:W-:Y:S01]  /*20a0*/  USHF.R.U32.HI UR7, URZ, 0x4, UR7 ;  /* 0x000000043f077899 */ /* 0x000fe20008011607 */
[----:B------:R2:W-:Y:S01]  /*20b0*/  STL [R1+0x70], RZ ;  /* 0x000070ff01007387 */ /* 0x0005e20000100800 */
[----:B------:R-:W-:Y:S01]  /*20c0*/  ULOP3.LUT UR6, UR6, 0x3fff, URZ, 0xc0, !UPT ;  /* 0x00003fff06067892 */ /* 0x000fe2000f8ec03f */
[----:B------:R-:W-:Y:S01]  /*20d0*/  CS2R R2, SRZ ;  /* 0x0000000000027805 */ /* 0x000fe2000001ff00 */
[----:B------:R-:W-:Y:S01]  /*20e0*/  ULOP3.LUT UR7, UR7, 0x3fff, URZ, 0xc0, !UPT ;  /* 0x00003fff07077892 */ /* 0x000fe2000f8ec03f */
[----:B------:R2:W-:Y:S01]  /*20f0*/  STL [R1+0x6c], RZ ;  /* 0x00006cff01007387 */ /* 0x0005e20000100800 */
[----:B------:R-:W-:Y:S01]  /*2100*/  ULOP3.LUT UR6, UR6, 0x10000, URZ, 0xfc, !UPT ;  /* 0x0001000006067892 */ /* 0x000fe2000f8efc3f */
[----:B------:R-:W-:Y:S01]  /*2110*/  CS2R R4, SRZ ;  /* 0x0000000000047805 */ /* 0x000fe2000001ff00 */
[----:B------:R-:W-:Y:S01]  /*2120*/  ULOP3.LUT UR7, UR7, 0x10000, URZ, 0xfc, !UPT ;  /* 0x0001000007077892 */ /* 0x000fe2000f8efc3f */
[----:B------:R2:W-:Y:S01]  /*2130*/  STL [R1+0x68], RZ ;  /* 0x000068ff01007387 */ /* 0x0005e20000100800 */
[----:B------:R-:W-:Y:S01]  /*2140*/  ULEA UR8, UR5, UR6, 0x8 ;  /* 0x0000000605087291 */ /* 0x000fe2000f8e403f */
[----:B------:R-:W-:Y:S01]  /*2150*/  CS2R R6, SRZ ;  /* 0x0000000000067805 */ /* 0x000fe2000001ff00 */
[----:B------:R-:W-:Y:S01]  /*2160*/  ULEA UR10, UR5, UR7, 0xa ;  /* 0x00000007050a7291 */ /* 0x000fe2000f8e503f */
[----:B------:R2:W-:Y:S01]  /*2170*/  STL [R1+0x64], RZ ;  /* 0x000064ff01007387 */ /* 0x0005e20000100800 */
[----:B------:R-:W-:Y:S01]  /*2180*/  UMOV UR9, 0x80000020 ;  /* 0x8000002000097882 */ /* 0x000fe20000000000 */
[----:B------:R-:W-:Y:S01]  /*2190*/  UMOV UR11, 0x80000020 ;  /* 0x80000020000b7882 */ /* 0x000fe20000000000 */
[----:B------:R-:W-:Y:S01]  /*21a0*/  ULDC UR7, c[0x0][0x50c] ;  /* 0x0001430000077ab9 */ /* 0x000fe20000000800 */
[----:B------:R2:W-:Y:S01]  /*21b0*/  STL [R1+0x60], RZ ;  /* 0x000060ff01007387 */ /* 0x0005e20000100800 */
[----:B------:R-:W-:Y:S01]  /*21c0*/  UISETP.NE.AND UP0, UPT, UR7, 0x2, UPT ;  /* 0x000000020700788c */ /* 0x000fe2000bf05270 */
[----:B------:R-:W-:Y:S01]  /*21d0*/  CS2R R8, SRZ ;  /* 0x0000000000087805 */ /* 0x000fe2000001ff00 */
[----:B------:R-:W-:Y:S01]  /*21e0*/  UMOV UR6, 0x2 ;  /* 0x0000000200067882 */ /* 0x000fe20000000000 */
[----:B------:R-:W-:Y:S01]  /*21f0*/  QGMMA.64x256x32.F32.E5M2.E5M2 R24, gdesc[UR8], RZ, !UPT ;  /* 0x03e00000081879f3 */ /* 0x000fe2000c7038ff */
[----:B------:R2:W-:Y:S01]  /*2200*/  STL [R1+0x5c], RZ ;  /* 0x00005cff01007387 */ /* 0x0005e20000100800 */
[----:B------:R-:W-:Y:S01]  /*2210*/  USEL UR7, URZ, 0x1, UP0 ;  /* 0x000000013f077887 */ /* 0x000fe20008000000 */
[----:B------:R-:W-:Y:S01]  /*2220*/  CS2R R10, SRZ ;  /* 0x00000000000a7805 */ /* 0x000fe2000001ff00 */
[----:B------:R-:W-:Y:S01]  /*2230*/  UIADD3 UR8, UR8, 0x2, URZ ;  /* 0x0000000208087890 */ /* 0x000fe2000fffe03f */
[----:B------:R2:W-:Y:S01]  /*2240*/  STL [R1+0x58], RZ ;  /* 0x000058ff01007387 */ /* 0x0005e20000100800 */
[----:B------:R-:W-:Y:S01]  /*2250*/  UIADD3 UR10, UR10, 0x2, URZ ;  /* 0x000000020a0a7890 */ /* 0x000fe2000fffe03f */
[----:B------:R-:W-:-:S02]  /*2260*/  CS2R R12, SRZ ;  /* 0x00000000000c7805 */ /* 0x000fc4000001ff00 */
[----:B------:R-:W-:Y:S01]  /*2270*/  ISETP.NE.AND P0, PT, RZ, UR7, PT ;  /* 0x00000007ff007c0c */ /* 0x000fe2000bf05270 */
[----:B------:R2:W-:Y:S01]  /*2280*/  STL [R1+0x54], RZ ;  /* 0x000054ff01007387 */ /* 0x0005e20000100800 */
[----:B------:R-:W-:Y:S01]  /*2290*/  UMOV UR9, 0x80000020 ;  /* 0x8000002000097882 */ /* 0x000fe20000000000 */
[----:B------:R-:W-:Y:S01]  /*22a0*/  UMOV UR11, 0x80000020 ;  /* 0x80000020000b7882 */ /* 0x000fe20000000000 */
        /* <DEDUP_REMOVED lines=55> */
[----:B------:R-:W-:Y:S01]  /*2620*/  CS2R R224, SRZ ;  /* 0x0000000000e07805 */ /* 0x000fe2000001ff00 */
[----:B------:R-:W-:Y:S01]  /*2630*/  IMAD.MOV.U32 R226, RZ, RZ, RZ ;  /* 0x000000ffffe27224 */ /* 0x000fe200078e00ff */
[----:B------:R2:W-:Y:S04]  /*2640*/  STL [R1+0x18], RZ ;  /* 0x000018ff01007387 */ /* 0x0005e80000100800 */
[----:B------:R2:W-:Y:S04]  /*2650*/  STL [R1+0x14], RZ ;  /* 0x000014ff01007387 */ /* 0x0005e80000100800 */
[----:B------:R2:W-:Y:S04]  /*2660*/  STL [R1+0x10], RZ ;  /* 0x000010ff01007387 */ /* 0x0005e80000100800 */
[----:B------:R2:W-:Y:S04]  /*2670*/  STL [R1+0xc], RZ ;  /* 0x00000cff01007387 */ /* 0x0005e80000100800 */
[----:B------:R2:W-:Y:S04]  /*2680*/  STL [R1+0x8], RZ ;  /* 0x000008ff01007387 */ /* 0x0005e80000100800 */
[----:B------:R2:W-:Y:S04]  /*2690*/  STL [R1+0x4], RZ ;  /* 0x000004ff01007387 */ /* 0x0005e80000100800 */
[----:B------:R2:W-:Y:S01]  /*26a0*/  STL [R1], RZ ;  /* 0x000000ff01007387 */ /* 0x0005e20000100800 */
[----:B------:R-:W-:Y:S01]  /*26b0*/  QGMMA.64x256x32.F32.E5M2.E5M2 R24, gdesc[UR8], R24, gsb0 ;  /* 0x03e00000081879f3 */ /* 0x000fe20008003818 */
[----:B------:R-:W-:Y:S05]  /*26c0*/  @!P0 BRA `(.L_x_21) ;  /* 0x0000000800808947 */ /* 0x000fea0003800000 */
[----:B------:R-:W-:Y:S02]  /*26d0*/  WARPGROUP.DEPBAR.LE gsb0, 0x0 ;  /* 0x00008000000079c5 */ /* 0x000fe40000010000 */
[----:B------:R-:W-:-:S01]  /*26e0*/  FADD R227, RZ, R122 ;  /* 0x0000007affe37221 */ /* 0x000fc20000000000 */
[----:B------:R-:W-:Y:S01]  /*26f0*/  FADD R226, RZ, R24 ;  /* 0x00000018ffe27221 */ /* 0x000fe20000000000 */
[----:B------:R-:W-:-:S01]  /*2700*/  FADD R225, RZ, R25 ;  /* 0x00000019ffe17221 */ /* 0x000fc20000000000 */
[----:B------:R-:W-:Y:S01]  /*2710*/  FADD R224, RZ, R26 ;  /* 0x0000001affe07221 */ /* 0x000fe20000000000 */
[----:B------:R-:W-:-:S01]  /*2720*/  FADD R223, RZ, R27 ;  /* 0x0000001bffdf7221 */ /* 0x000fc20000000000 */
[----:B------:R0:W-:Y:S01]  /*2730*/  STL [R1], R227 ;  /* 0x000000e301007387 */ /* 0x0001e20000100800 */
[----:B------:R-:W-:-:S01]  /*2740*/  FADD R222, RZ, R28 ;  /* 0x0000001cffde7221 */ /* 0x000fc20000000000 */
[----:B------:R-:W-:Y:S01]  /*2750*/  FADD R221, RZ, R29 ;  /* 0x0000001dffdd7221 */ /* 0x000fe20000000000 */
[----:B------:R-:W-:-:S01]  /*2760*/  FADD R220, RZ, R30 ;  /* 0x0000001effdc7221 */ /* 0x000fc20000000000 */
[----:B------:R-:W-:Y:S01]  /*2770*/  FADD R219, RZ, R31 ;  /* 0x0000001fffdb7221 */ /* 0x000fe20000000000 */
[----:B------:R-:W-:-:S01]  /*2780*/  FADD R218, RZ, R32 ;  /* 0x00000020ffda7221 */ /* 0x000fc20000000000 */
[----:B------:R-:W-:Y:S01]  /*2790*/  FADD R217, RZ, R33 ;  /* 0x00000021ffd97221 */ /* 0x000fe20000000000 */
[----:B------:R-:W-:-:S01]  /*27a0*/  FADD R216, RZ, R34 ;  /* 0x00000022ffd87221 */ /* 0x000fc20000000000 */
[----:B------:R-:W-:Y:S01]  /*27b0*/  FADD R215, RZ, R35 ;  /* 0x00000023ffd77221 */ /* 0x000fe20000000000 */
[----:B------:R-:W-:-:S01]  /*27c0*/  FADD R214, RZ, R36 ;  /* 0x00000024ffd67221 */ /* 0x000fc20000000000 */
[----:B0-----:R-:W-:Y:S01]  /*27d0*/  FADD R227, RZ, R123 ;  /* 0x0000007bffe37221 */ /* 0x001fe20000000000 */
[----:B------:R-:W-:-:S01]  /*27e0*/  FADD R213, RZ, R37 ;  /* 0x00000025ffd57221 */ /* 0x000fc20000000000 */
[----:B------:R-:W-:Y:S01]  /*27f0*/  FADD R212, RZ, R38 ;  /* 0x00000026ffd47221 */ /* 0x000fe20000000000 */
[----:B------:R-:W-:-:S01]  /*2800*/  FADD R211, RZ, R39 ;  /* 0x00000027ffd37221 */ /* 0x000fc20000000000 */
[----:B------:R-:W-:Y:S01]  /*2810*/  FADD R210, RZ, R40 ;  /* 0x00000028ffd27221 */ /* 0x000fe20000000000 */
[----:B------:R0:W-:Y:S01]  /*2820*/  STL [R1+0x4], R227 ;  /* 0x000004e301007387 */ /* 0x0001e20000100800 */
        /* <DEDUP_REMOVED lines=93> */
[----:B------:R-:W-:Y:S01]  /*2e00*/  UMOV UR6, URZ ;  /* 0x0000003f00067c82 */ /* 0x000fe20008000000 */
[----:B0-----:R-:W-:-:S05]  /*2e10*/  FADD R227, RZ, R130 ;  /* 0x00000082ffe37221 */ /* 0x001fca0000000000 */
[----:B------:R0:W-:Y:S02]  /*2e20*/  STL [R1+0x20], R227 ;  /* 0x000020e301007387 */ /* 0x0001e40000100800 */
        /* <DEDUP_REMOVED lines=42> */
.L_x_21:
[----:B------:R-:W-:-:S04]  /*30d0*/  UIADD3 UR19, UR5, 0x1, URZ ;  /* 0x0000000105137890 */ /* 0x000fc8000fffe03f */
[----:B------:R-:W-:-:S04]  /*30e0*/  UISETP.NE.AND UP0, UPT, UR19, 0x7, UPT ;  /* 0x000000071300788c */ /* 0x000fc8000bf05270 */
[----:B------:R-:W-:Y:S02]  /*30f0*/  USEL UR8, URZ, 0x1, UP0 ;  /* 0x000000013f087887 */ /* 0x000fe40008000000 */
[----:B------:R-:W-:Y:S02]  /*3100*/  USEL UR19, UR19, URZ, UP0 ;  /* 0x0000003f13137287 */ /* 0x000fe40008000000 */
[----:B------:R-:W-:-:S06]  /*3110*/  ULOP3.LUT UR8, UR4, UR8, URZ, 0x3c, !UPT ;  /* 0x0000000804087292 */ /* 0x000fcc000f8e3c3f */
[----:B0-----:R-:W-:Y:S01]  /*3120*/  IMAD.U32 R227, RZ, RZ, UR8 ;  /* 0x00000008ffe37e24 */ /* 0x001fe2000f8e00ff */
[----:B------:R-:W-:-:S06]  /*3130*/  UMOV UR8, 0x1 ;  /* 0x0000000100087882 */ /* 0x000fcc0000000000 */
.L_x_16:
[----:B------:R-:W-:-:S06]  /*3140*/  UISETP.GE.AND UP0, UPT, UR16, 0x1, UPT ;  /* 0x000000011000788c */ /* 0x000fcc000bf06270 */
[----:B------:R-:W-:-:S13]  /*3150*/  PLOP3.LUT P0, PT, PT, PT, UP0, 0x80, 0x0 ;  /* 0x000000000000781c */ /* 0x000fda0003f0f008 */
[----:B------:R-:W-:Y:S05]  /*3160*/  @!P0 BRA `(.L_x_22) ;  /* 0x0000001000848947 */ /* 0x000fea0003800000 */
[----:B------:R-:W-:Y:S01]  /*3170*/  IMAD.U32 R228, RZ, RZ, UR16 ;  /* 0x00000010ffe47e24 */ /* 0x000fe2000f8e00ff */
[----:B------:R-:W-:Y:S01]  /*3180*/  UMOV UR31, UR5 ;  /* 0x00000005001f7c82 */ /* 0x000fe20008000000 */
[----:B------:R-:W-:-:S05]  /*3190*/  ULDC UR32, c[0x0][0x50c] ;  /* 0x0001430000207ab9 */ /* 0x000fca0000000800 */
.L_x_30:
[----:B------:R-:W-:-:S06]  /*31a0*/  UISETP.NE.AND UP0, UPT, UR26, 0x3, UPT ;  /* 0x000000031a00788c */ /* 0x000fcc000bf05270 */
[----:B------:R-:W-:-:S13]  /*31b0*/  PLOP3.LUT P1, PT, PT, PT, UP0, 0x80, 0x0 ;  /* 0x000000000000781c */ /* 0x000fda0003f2f008 */
[----:B01----:R-:W-:Y:S05]  /*31c0*/  @!P1 BRA `(.L_x_23) ;  /* 0x0000000000049947 */ /* 0x003fea0003800000 */
[----:B------:R-:W-:Y:S01]  /*31d0*/  BPT.TRAP 0x1 ;  /* 0x000000040000795c */ /* 0x000fe20000300000 */
.L_x_23:
[----:B------:R-:W-:Y:S01]  /*31e0*/  ULEA UR9, UR19, UR12, 0x3 ;  /* 0x0000000c13097291 */ /* 0x000fe2000f8e183f */
[----:B------:R-:W-:-:S08]  /*31f0*/  SHF.L.U32 R229, R227, 0x1f, RZ ;  /* 0x0000001fe3e57819 */ /* 0x000fd000000006ff */
[----:B------:R0:W1:Y:S01]  /*3200*/  SYNCS.PHASECHK.TRANS64.TRYWAIT P0, [UR9], R229 ;  /* 0x000000e5ff0075a7 */ /* 0x0000620008000149 */
[----:B------:R-:W-:Y:S05]  /*3210*/  @!P1 BRA `(.L_x_24) ;  /* 0x0000000000049947 */ /* 0x000fea0003800000 */
[----:B------:R-:W-:Y:S01]  /*3220*/  BPT.TRAP 0x1 ;  /* 0x000000040000795c */ /* 0x000fe20000300000 */
.L_x_24:
[----:B-1----:R-:W-:Y:S05]  /*3230*/  @P0 BRA `(.L_x_25) ;  /* 0x0000000000080947 */ /* 0x002fea0003800000 */
[----:B------:R-:W1:Y:S02]  /*3240*/  SYNCS.PHASECHK.TRANS64.TRYWAIT P0, [UR9], R229 ;  /* 0x000000e5ff0075a7 */ /* 0x000e640008000149 */
[----:B-1----:R-:W-:Y:S05]  /*3250*/  @!P0 BRA `(.L_x_26) ;  /* 0x000000cc00c48947 */ /* 0x002fea0003800000 */
.L_x_25:
[----:B------:R-:W-:Y:S01]  /*3260*/  UIADD3 UR9, UR12, 0x180, URZ ;  /* 0x000001800c097890 */ /* 0x000fe2000fffe03f */
[----:B------:R-:W-:Y:S01]  /*3270*/  WARPGROUP.ARRIVE ;  /* 0x00000000000079c5 */ /* 0x000fe20000000000 */
[----:B------:R-:W-:Y:S02]  /*3280*/  UIADD3 UR10, UR12, 0x7180, URZ ;  /* 0x000071800c0a7890 */ /* 0x000fe4000fffe03f */
[----:B------:R-:W-:Y:S02]  /*3290*/  UISETP.NE.AND UP0, UPT, UR7, URZ, UPT ;  /* 0x0000003f0700728c */ /* 0x000fe4000bf05270 */
[----:B------:R-:W-:Y:S02]  /*32a0*/  USHF.R.U32.HI UR9, URZ, 0x4, UR9 ;  /* 0x000000043f097899 */ /* 0x000fe40008011609 */
[----:B------:R-:W-:Y:S02]  /*32b0*/  USHF.R.U32.HI UR10, URZ, 0x4, UR10 ;  /* 0x000000043f0a7899 */ /* 0x000fe4000801160a */
[----:B------:R-:W-:-:S02]  /*32c0*/  USEL UR8, UR8, URZ, !UP0 ;  /* 0x0000003f08087287 */ /* 0x000fc4000c000000 */
[----:B------:R-:W-:Y:S02]  /*32d0*/  ULOP3.LUT UR9, UR9, 0x3fff, URZ, 0xc0, !UPT ;  /* 0x00003fff09097892 */ /* 0x000fe4000f8ec03f */
[----:B------:R-:W-:Y:S02]  /*32e0*/  ULOP3.LUT UR10, UR10, 0x3fff, URZ, 0xc0, !UPT ;  /* 0x00003fff0a0a7892 */ /* 0x000fe4000f8ec03f */
[----:B------:R-:W-:Y:S02]  /*32f0*/  UISETP.NE.U32.AND UP0, UPT, UR8, URZ, UPT ;  /* 0x0000003f0800728c */ /* 0x000fe4000bf05070 */
[----:B------:R-:W-:Y:S02]  /*3300*/  ULOP3.LUT UR8, UR9, 0x10000, URZ, 0xfc, !UPT ;  /* 0x0001000009087892 */ /* 0x000fe4000f8efc3f */
[----:B------:R-:W-:Y:S02]  /*3310*/  ULOP3.LUT UR10, UR10, 0x10000, URZ, 0xfc, !UPT ;  /* 0x000100000a0a7892 */ /* 0x000fe4000f8efc3f */
[----:B------:R-:W-:-:S02]  /*3320*/  ULEA UR8, UR19, UR8, 0x8 ;  /* 0x0000000813087291 */ /* 0x000fc4000f8e403f */
[----:B------:R-:W-:Y:S01]  /*3330*/  ULEA UR10, UR19, UR10, 0xa ;  /* 0x0000000a130a7291 */ /* 0x000fe2000f8e503f */
[----:B------:R-:W-:Y:S01]  /*3340*/  UMOV UR9, 0x80000020 ;  /* 0x8000002000097882 */ /* 0x000fe20000000000 */
[----:B------:R-:W-:Y:S01]  /*3350*/  UMOV UR11, 0x80000020 ;  /* 0x80000020000b7882 */ /* 0x000fe20000000000 */
[----:B------:R-:W-:-:S06]  /*3360*/  UIADD3 UR6, UR6, 0x2, URZ ;  /* 0x0000000206067890 */ /* 0x000fcc000fffe03f */
[----:B------:R-:W-:Y:S01]  /*3370*/  QGMMA.64x256x32.F32.E5M2.E5M2 R24, gdesc[UR8], R24, UP0 ;  /* 0x03e00000081879f3 */ /* 0x000fe2000bf03818 */
[----:B------:R-:W-:Y:S02]  /*3380*/  UIADD3 UR8, UR8, 0x2, URZ ;  /* 0x0000000208087890 */ /* 0x000fe4000fffe03f */
[----:B------:R-:W-:Y:S01]  /*3390*/  UIADD3 UR10, UR10, 0x2, URZ ;  /* 0x000000020a0a7890 */ /* 0x000fe2000fffe03f */
[----:B------:R-:W-:Y:S01]  /*33a0*/  UMOV UR9, 0x80000020 ;  /* 0x8000002000097882 */ /* 0x000fe20000000000 */
[----:B------:R-:W-:Y:S01]  /*33b0*/  UMOV UR11, 0x80000020 ;  /* 0x80000020000b7882 */ /* 0x000fe20000000000 */
[----:B------:R-:W-:-:S04]  /*33c0*/  UISETP.NE.AND UP0, UPT, UR6, UR32, UPT ;  /* 0x000000200600728c */ /* 0x000fc8000bf05270 */
[----:B------:R-:W-:-:S06]  /*33d0*/  USEL UR7, URZ, 0x1, UP0 ;  /* 0x000000013f077887 */ /* 0x000fcc0008000000 */
[----:B------:R-:W-:-:S12]  /*33e0*/  ISETP.NE.AND P0, PT, RZ, UR7, PT ;  /* 0x00000007ff007c0c */ /* 0x000fd8000bf05270 */
[----:B------:R-:W-:Y:S03]  /*33f0*/  QGMMA.64x256x32.F32.E5M2.E5M2 R24, gdesc[UR8], R24, gsb0 ;  /* 0x03e00000081879f3 */ /* 0x000fe60008003818 */
[----:B------:R-:W-:Y:S02]  /*3400*/  WARPGROUP.DEPBAR.LE gsb0, 0x1 ;  /* 0x00008000000079c5 */ /* 0x000fe40000010100 */
[----:B------:R-:W-:Y:S05]  /*3410*/  @!P0 BRA `(.L_x_27) ;  /* 0x0000000c00808947 */ /* 0x000fea0003800000 */
[----:B------:R-:W-:Y:S02]  /*3420*/  WARPGROUP.DEPBAR.LE gsb0, 0x0 ;  /* 0x00008000000079c5 */ /* 0x000fe40000010000 */
[----:B------:R-:W-:-:S01]  /*3430*/  FADD R226, R24, R226 ;  /* 0x000000e218e27221 */ /* 0x000fc20000000000 */
[----:B------:R-:W-:Y:S01]  /*3440*/  FADD R225, R25, R225 ;  /* 0x000000e119e17221 */ /* 0x000fe20000000000 */
[----:B------:R1:W-:Y:S01]  /*3450*/  STL [R1+0x9c], R227 ;  /* 0x00009ce301007387 */ /* 0x0003e20000100800 */
[----:B------:R-:W-:-:S01]  /*3460*/  FADD R224, R26, R224 ;  /* 0x000000e01ae07221 */ /* 0x000fc20000000000 */
[----:B------:R-:W-:Y:S01]  /*3470*/  FADD R223, R27, R223 ;  /* 0x000000df1bdf7221 */ /* 0x000fe20000000000 */
[----:B------:R-:W-:-:S01]  /*3480*/  FADD R222, R28, R222 ;  /* 0x000000de1cde7221 */ /* 0x000fc20000000000 */
[----:B------:R-:W-:Y:S01]  /*3490*/  FADD R221, R29, R221 ;  /* 0x000000dd1ddd7221 */ /* 0x000fe20000000000 */
[----:B-1----:R-:W3:Y:S04]  /*34a0*/  LDL.LU R227, [R1+0x30] ;  /* 0x0000300001e37983 */ /* 0x002ee80000300800 */
[----:B------:R1:W-:Y:S01]  /*34b0*/  STL [R1+0xa0], R226 ;  /* 0x0000a0e201007387 */ /* 0x0003e20000100800 */
[----:B------:R-:W-:-:S01]  /*34c0*/  FADD R220, R30, R220 ;  /* 0x000000dc1edc7221 */ /* 0x000fc20000000000 */
[----:B------:R-:W-:-:S02]  /*34d0*/  FADD R219, R31, R219 ;  /* 0x000000db1fdb7221 */ /* 0x000fc40000000000 */
[----:B-1----:R-:W4:Y:S04]  /*34e0*/  LDL.LU R226, [R1+0x2c] ;  /* 0x00002c0001e27983 */ /* 0x002f280000300800 */
[----:B------:R1:W-:Y:S01]  /*34f0*/  STL [R1+0xa4], R225 ;  /* 0x0000a4e101007387 */ /* 0x0003e20000100800 */
[----:B------:R-:W-:-:S03]  /*3500*/  FADD R218, R32, R218 ;  /* 0x000000da20da7221 */ /* 0x000fc60000000000 */
[----:B-1----:R-:W2:Y:S04]  /*3510*/  LDL.LU R225, [R1+0x28] ;  /* 0x0000280001e17983 */ /* 0x002ea80000300800 */
        /* <DEDUP_REMOVED lines=9> */
[----:B------:R1:W-:Y:S04]  /*35b0*/  STL [R1+0xb4], R221 ;  /* 0x0000b4dd01007387 */ /* 0x0003e80000100800 */
        /* <DEDUP_REMOVED lines=12> */
[----:B-1----:R-:W2:Y:S01]  /*3680*/  LDL.LU R215, [R1] ;  /* 0x0000000001d77983 */ /* 0x002ea20000300800 */
[----:B------:R-:W-:-:S01]  /*3690*/  FADD R214, R36, R214 ;  /* 0x000000d624d67221 */ /* 0x000fc20000000000 */
[----:B------:R-:W-:Y:S01]  /*36a0*/  FADD R213, R37, R213 ;  /* 0x000000d525d57221 */ /* 0x000fe20000000000 */
[----:B------:R-:W-:-:S01]  /*36b0*/  FADD R212, R38, R212 ;  /* 0x000000d426d47221 */ /* 0x000fc20000000000 */
[----:B------:R-:W-:Y:S01]  /*36c0*/  FADD R211, R39, R211 ;  /* 0x000000d327d37221 */ /* 0x000fe20000000000 */
[----:B------:R-:W-:-:S01]  /*36d0*/  FADD R210, R40, R210 ;  /* 0x000000d228d27221 */ /* 0x000fc20000000000 */
[----:B------:R-:W-:Y:S01]  /*36e0*/  STL [R1+0xd0], R214 ;  /* 0x0000d0d601007387 */ /* 0x000fe20000100800 */
        /* <DEDUP_REMOVED lines=11> */
[----:B------:R1:W-:Y:S01]  /*37a0*/  STL [R1+0xdc], R211 ;  /* 0x0000dcd301007387 */ /* 0x0003e20000100800 */
[----:B------:R-:W-:-:S01]  /*37b0*/  FADD R200, R50, R200 ;  /* 0x000000c832c87221 */ /* 0x000fc20000000000 */
[----:B------:R-:W-:Y:S01]  /*37c0*/  FADD R199, R51, R199 ;  /* 0x000000c733c77221 */ /* 0x000fe20000000000 */
        /* <DEDUP_REMOVED lines=69> */
[----:B-----5:R-:W-:Y:S01]  /*3c20*/  FADD R0, R121, R0 ;  /* 0x0000000079007221 */ /* 0x020fe20000000000 */
[----:B---3--:R-:W-:-:S01]  /*3c30*/  FADD R227, R134, R227 ;  /* 0x000000e386e37221 */ /* 0x008fc20000000000 */
[----:B----4-:R-:W-:Y:S01]  /*3c40*/  FADD R226, R133, R226 ;  /* 0x000000e285e27221 */ /* 0x010fe20000000000 */
[----:B--2---:R-:W-:-:S01]  /*3c50*/  FADD R225, R132, R225 ;  /* 0x000000e184e17221 */ /* 0x004fc20000000000 */
        /* <DEDUP_REMOVED lines=9> */
[----:B------:R-:W-:-:S05]  /*3cf0*/  FADD R215, R122, R215 ;  /* 0x000000d77ad77221 */ /* 0x000fca0000000000 */
[----:B------:R2:W-:Y:S04]  /*3d00*/  STL [R1], R215 ;  /* 0x000000d701007387 */ /* 0x0005e80000100800 */
[----:B------:R3:W-:Y:S04]  /*3d10*/  STL [R1+0x4], R216 ;  /* 0x000004d801007387 */ /* 0x0007e80000100800 */
        /* <DEDUP_REMOVED lines=8> */
[----:B-1----:R-:W4:Y:S04]  /*3da0*/  LDL.LU R211, [R1+0x34] ;  /* 0x0000340001d37983 */ /* 0x002f280000300800 */
[----:B------:R1:W-:Y:S04]  /*3db0*/  STL [R1+0x28], R225 ;  /* 0x000028e101007387 */ /* 0x0003e80000100800 */
[----:B------:R-:W4:Y:S04]  /*3dc0*/  LDL.LU R212, [R1+0x38] ;  /* 0x0000380001d47983 */ /* 0x000f280000300800 */
[----:B------:R1:W-:Y:S04]  /*3dd0*/  STL [R1+0x2c], R226 ;  /* 0x00002ce201007387 */ /* 0x0003e80000100800 */
[----:B------:R-:W4:Y:S04]  /*3de0*/  LDL.LU R213, [R1+0x3c] ;  /* 0x00003c0001d57983 */ /* 0x000f280000300800 */
[----:B------:R1:W-:Y:S04]  /*3df0*/  STL [R1+0x30], R227 ;  /* 0x000030e301007387 */ /* 0x0003e80000100800 */
[----:B------:R-:W4:Y:S04]  /*3e00*/  LDL.LU R214, [R1+0x40] ;  /* 0x0000400001d67983 */ /* 0x000f280000300800 */
[----:B--2---:R-:W2:Y:S04]  /*3e10*/  LDL.LU R215, [R1+0x44] ;  /* 0x0000440001d77983 */ /* 0x004ea80000300800 */
[----:B---3--:R-:W3:Y:S04]  /*3e20*/  LDL.LU R216, [R1+0x48] ;  /* 0x0000480001d87983 */ /* 0x008ee80000300800 */
[----:B----4-:R-:W4:Y:S04]  /*3e30*/  LDL.LU R217, [R1+0x4c] ;  /* 0x00004c0001d97983 */ /* 0x010f280000300800 */
[----:B0-----:R-:W4:Y:S04]  /*3e40*/  LDL.LU R218, [R1+0x50] ;  /* 0x0000500001da7983 */ /* 0x001f280000300800 */
[----:B------:R-:W4:Y:S04]  /*3e50*/  LDL.LU R219, [R1+0x54] ;  /* 0x0000540001db7983 */ /* 0x000f280000300800 */
[----:B------:R-:W4:Y:S04]  /*3e60*/  LDL.LU R220, [R1+0x58] ;  /* 0x0000580001dc7983 */ /* 0x000f280000300800 */
[----:B------:R-:W4:Y:S04]  /*3e70*/  LDL.LU R221, [R1+0x5c] ;  /* 0x00005c0001dd7983 */ /* 0x000f280000300800 */
[----:B------:R-:W4:Y:S04]  /*3e80*/  LDL.LU R222, [R1+0x60] ;  /* 0x0000600001de7983 */ /* 0x000f280000300800 */
[----:B------:R-:W4:Y:S04]  /*3e90*/  LDL.LU R223, [R1+0x64] ;  /* 0x0000640001df7983 */ /* 0x000f280000300800 */
[----:B------:R-:W4:Y:S04]  /*3ea0*/  LDL.LU R224, [R1+0x68] ;  /* 0x0000680001e07983 */ /* 0x000f280000300800 */
[----:B-1----:R-:W4:Y:S04]  /*3eb0*/  LDL.LU R225, [R1+0x6c] ;  /* 0x00006c0001e17983 */ /* 0x002f280000300800 */
[----:B------:R-:W4:Y:S04]  /*3ec0*/  LDL.LU R226, [R1+0x70] ;  /* 0x0000700001e27983 */ /* 0x000f280000300800 */
[----:B------:R-:W4:Y:S01]  /*3ed0*/  LDL.LU R227, [R1+0x74] ;  /* 0x0000740001e37983 */ /* 0x000f220000300800 */
[----:B------:R-:W-:-:S05]  /*3ee0*/  FADD R211, R135, R211 ;  /* 0x000000d387d37221 */ /* 0x000fca0000000000 */
[----:B------:R0:W-:Y:S01]  /*3ef0*/  STL [R1+0x34], R211 ;  /* 0x000034d301007387 */ /* 0x0001e20000100800 */
[----:B------:R-:W-:-:S03]  /*3f00*/  FADD R212, R136, R212 ;  /* 0x000000d488d47221 */ /* 0x000fc60000000000 */
[----:B0-----:R1:W5:Y:S01]  /*3f10*/  LDL.LU R211, [R1+0xdc] ;  /* 0x0000dc0001d37983 */ /* 0x0013620000300800 */
[----:B------:R-:W-:-:S03]  /*3f20*/  FADD R213, R137, R213 ;  /* 0x000000d589d57221 */ /* 0x000fc60000000000 */
[----:B------:R0:W-:Y:S01]  /*3f30*/  STL [R1+0x38], R212 ;  /* 0x000038d401007387 */ /* 0x0001e20000100800 */
[----:B------:R-:W-:-:S01]  /*3f40*/  FADD R214, R138, R214 ;  /* 0x000000d68ad67221 */ /* 0x000fc20000000000 */
[----:B--2---:R-:W-:Y:S02]  /*3f50*/  FADD R215, R139, R215 ;  /* 0x000000d78bd77221 */ /* 0x004fe40000000000 */
[----:B0-----:R1:W5:Y:S01]  /*3f60*/  LDL.LU R212, [R1+0xd8] ;  /* 0x0000d80001d47983 */ /* 0x0013620000300800 */
[----:B---3--:R-:W-:-:S03]  /*3f70*/  FADD R216, R140, R216 ;  /* 0x000000d88cd87221 */ /* 0x008fc60000000000 */
[----:B------:R0:W-:Y:S01]  /*3f80*/  STL [R1+0x3c], R213 ;  /* 0x00003cd501007387 */ /* 0x0001e20000100800 */
[----:B----4-:R-:W-:-:S03]  /*3f90*/  FADD R217, R141, R217 ;  /* 0x000000d98dd97221 */ /* 0x010fc60000000000 */
[----:B0-----:R1:W5:Y:S01]  /*3fa0*/  LDL.LU R213, [R1+0xd4] ;  /* 0x0000d40001d57983 */ /* 0x0013620000300800 */
[----:B------:R-:W-:-:S03]  /*3fb0*/  FADD R218, R142, R218 ;  /* 0x000000da8eda7221 */ /* 0x000fc60000000000 */
[----:B------:R0:W-:Y:S01]  /*3fc0*/  STL [R1+0x40], R214 ;  /* 0x000040d601007387 */ /* 0x0001e20000100800 */
[----:B------:R-:W-:-:S01]  /*3fd0*/  FADD R219, R143, R219 ;  /* 0x000000db8fdb7221 */ /* 0x000fc20000000000 */
[----:B------:R-:W-:Y:S02]  /*3fe0*/  FADD R220, R144, R220 ;  /* 0x000000dc90dc7221 */ /* 0x000fe40000000000 */
[----:B0-----:R1:W5:Y:S04]  /*3ff0*/  LDL.LU R214, [R1+0xd0] ;  /* 0x0000d00001d67983 */ /* 0x0013680000300800 */
[----:B------:R0:W-:Y:S01]  /*4000*/  STL [R1+0x44], R215 ;  /* 0x000044d701007387 */ /* 0x0001e20000100800 */
[----:B------:R-:W-:-:S01]  /*4010*/  FADD R221, R145, R221 ;  /* 0x000000dd91dd7221 */ /* 0x000fc20000000000 */
[----:B------:R-:W-:-:S02]  /*4020*/  FADD R222, R146, R222 ;  /* 0x000000de92de7221 */ /* 0x000fc40000000000 */
[----:B0-----:R1:W5:Y:S04]  /*4030*/  LDL.LU R215, [R1+0xcc] ;  /* 0x0000cc0001d77983 */ /* 0x0013680000300800 */
[----:B------:R0:W-:Y:S01]  /*4040*/  STL [R1+0x48], R216 ;  /* 0x000048d801007387 */ /* 0x0001e20000100800 */
[----:B------:R-:W-:-:S03]  /*4050*/  FADD R223, R147, R223 ;  /* 0x000000df93df7221 */ /* 0x000fc60000000000 */
        /* <DEDUP_REMOVED lines=13> */
[----:B------:R0:W-:Y:S04]  /*4130*/  STL [R1+0x5c], R221 ;  /* 0x00005cdd01007387 */ /* 0x0001e80000100800 */
        /* <DEDUP_REMOVED lines=12> */
[----:B0-----:R1:W5:Y:S01]  /*4200*/  LDL.LU R227, [R1+0x9c] ;  /* 0x00009c0001e37983 */ /* 0x0013620000300800 */
[----:B------:R-:W-:-:S05]  /*4210*/  UMOV UR6, URZ ;  /* 0x0000003f00067c82 */ /* 0x000fca0008000000 */
.L_x_27:
[----:B------:R-:W-:Y:S05]  /*4220*/  @!P1 BRA `(.L_x_28) ;  /* 0x0000000000049947 */ /* 0x000fea0003800000 */
[----:B------:R-:W-:Y:S01]  /*4230*/  BPT.TRAP 0x1 ;  /* 0x000000040000795c */ /* 0x000fe20000300000 */
.L_x_28:
[----:B------:R-:W-:Y:S02]  /*4240*/  UISETP.GT.U32.AND UP0, UPT, UR13, 0x1, UPT ;  /* 0x000000010d00788c */ /* 0x000fe4000bf04070 */
[----:B------:R-:W-:-:S04]  /*4250*/  ULEA UR8, UR31, UR12, 0x3 ;  /* 0x0000000c1f087291 */ /* 0x000fc8000f8e183f */
[----:B------:R-:W-:Y:S01]  /*4260*/  UIADD3 UR8, UR8, 0x38, URZ ;  /* 0x0000003808087890 */ /* 0x000fe2000fffe03f */
[----:B------:R-:W-:-:S03]  /*4270*/  PLOP3.LUT P0, PT, PT, PT, UP0, 0x80, 0x0 ;  /* 0x000000000000781c */ /* 0x000fc60003f0f008 */
[----:B------:R-:W-:-:S09]  /*4280*/  UPRMT UR8, URZ, 0x654, UR8 ;  /* 0x000006543f087896 */ /* 0x000fd20008000008 */
[----:B------:R-:W-:Y:S01]  /*4290*/  SYNCS.ARRIVE.TRANS64.RED.A1T0 RZ, [UR8], RZ ;  /* 0x000000ffffff79a7 */ /* 0x000fe20008100408 */
[----:B------:R-:W-:Y:S05]  /*42a0*/  @P0 BRA `(.L_x_29) ;  /* 0x0000000000040947 */ /* 0x000fea0003800000 */
[----:B------:R-:W-:Y:S01]  /*42b0*/  BPT.TRAP 0x1 ;  /* 0x000000040000795c */ /* 0x000fe20000300000 */
.L_x_29:
[----:B------:R-:W-:Y:S01]  /*42c0*/  UIADD3 UR19, UR19, 0x1, URZ ;  /* 0x0000000113137890 */ /* 0x000fe2000fffe03f */
[C---:B------:R-:W-:Y:S01]  /*42d0*/  ISETP.GT.AND P0, PT, R228.reuse, 0x1, PT ;  /* 0x00000001e400780c */ /* 0x040fe20003f04270 */
[----:B------:R-:W-:Y:S01]  /*42e0*/  UIADD3 UR31, UR31, 0x1, URZ ;  /* 0x000000011f1f7890 */ /* 0x000fe2000fffe03f */
[----:B------:R-:W-:Y:S01]  /*42f0*/  VIADD R228, R228, 0xffffffff ;  /* 0xffffffffe4e47836 */ /* 0x000fe20000000000 */
[----:B------:R-:W-:Y:S02]  /*4300*/  UISETP.NE.AND UP0, UPT, UR19, 0x7, UPT ;  /* 0x000000071300788c */ /* 0x000fe4000bf05270 */
[----:B------:R-:W-:Y:S02]  /*4310*/  UISETP.NE.AND UP1, UPT, UR31, 0x7, UPT ;  /* 0x000000071f00788c */ /* 0x000fe4000bf25270 */
[----:B------:R-:W-:Y:S02]  /*4320*/  USEL UR8, URZ, 0x1, UP0 ;  /* 0x000000013f087887 */ /* 0x000fe40008000000 */
[----:B------:R-:W-:-:S02]  /*4330*/  USEL UR19, UR19, URZ, UP0 ;  /* 0x0000003f13137287 */ /* 0x000fc40008000000 */
[----:B------:R-:W-:Y:S02]  /*4340*/  USEL UR31, UR31, URZ, UP1 ;  /* 0x0000003f1f1f7287 */ /* 0x000fe40008800000 */
[----:B-----5:R-:W-:Y:S01]  /*4350*/  LOP3.LUT R227, R227, UR8, RZ, 0x3c, !PT ;  /* 0x00000008e3e37c12 */ /* 0x020fe2000f8e3cff */
[----:B------:R-:W-:Y:S01]  /*4360*/  UMOV UR8, 0x1 ;  /* 0x0000000100087882 */ /* 0x000fe20000000000 */
[----:B------:R-:W-:Y:S08]  /*4370*/  @P0 BRA `(.L_x_30) ;  /* 0xffffffec00880947 */ /* 0x000ff0000383ffff */
.L_x_22:
[----:B------:R-:W-:-:S04]  /*4380*/  UISETP.NE.AND UP0, UPT, UR6, URZ, UPT ;  /* 0x0000003f0600728c */ /* 0x000fc8000bf05270 */
[----:B------:R-:W-:-:S06]  /*4390*/  USEL UR6, URZ, 0x1, !UP0 ;  /* 0x000000013f067887 */ /* 0x000fcc000c000000 */
[----:B------:R-:W-:-:S13]  /*43a0*/  ISETP.NE.AND P0, PT, RZ, UR6, PT ;  /* 0x00000006ff007c0c */ /* 0x000fda000bf05270 */
[----:B------:R-:W-:Y:S05]  /*43b0*/  @!P0 BRA `(.L_x_31) ;  /* 0x0000000c00dc8947 */ /* 0x000fea0003800000 */
[----:B------:R-:W3:Y:S04]  /*43c0*/  LDL.LU R227, [R1+0x74] ;  /* 0x0000740001e37983 */ /* 0x000ee80000300800 */
[----:B---3--:R3:W-:Y:S04]  /*43d0*/  STL [R1+0x9c], R227 ;  /* 0x00009ce301007387 */ /* 0x0087e80000100800 */
[----:B---3--:R-:W3:Y:S04]  /*43e0*/  LDL.LU R227, [R1+0x70] ;  /* 0x0000700001e37983 */ /* 0x008ee80000300800 */
        /* <DEDUP_REMOVED lines=55> */
[----:B---3--:R-:W3:Y:S01]  /*4760*/  LDL.LU R227, [R1] ;  /* 0x0000000001e37983 */ /* 0x008ee20000300800 */
[----:B------:R-:W-:-:S02]  /*4770*/  WARPGROUP.DEPBAR.LE gsb0, 0x0 ;  /* 0x00008000000079c5 */ /* 0x000fc40000010000 */
[----:B------:R-:W-:Y:S01]  /*4780*/  FADD R226, R24, R226 ;  /* 0x000000e218e27221 */ /* 0x000fe20000000000 */
        /* <DEDUP_REMOVED lines=97> */
[----:B---3--:R-:W-:-:S05]  /*4da0*/  FADD R227, R122, R227 ;  /* 0x000000e37ae37221 */ /* 0x008fca0000000000 */
[----:B------:R3:W-:Y:S04]  /*4db0*/  STL [R1], R227 ;  /* 0x000000e301007387 */ /* 0x0007e80000100800 */
[----:B---3--:R-:W3:Y:S02]  /*4dc0*/  LDL.LU R227, [R1+0x10c] ;  /* 0x00010c0001e37983 */ /* 0x008ee40000300800 */
[----:B---3--:R-:W-:-:S05]  /*4dd0*/  FADD R227, R123, R227 ;  /* 0x000000e37be37221 */ /* 0x008fca0000000000 */
[----:B------:R3:W-:Y:S04]  /*4de0*/  STL [R1+0x4], R227 ;  /* 0x000004e301007387 */ /* 0x0007e80000100800 */
        /* <DEDUP_REMOVED lines=83> */
[----:B------:R3:W-:Y:S02]  /*5320*/  STL [R1+0x74], R227 ;  /* 0x000074e301007387 */ /* 0x0007e40000100800 */
.L_x_31:
[----:B---3--:R-:W-:-:S04]  /*5330*/  IMAD.U32 R227, RZ, RZ, UR30 ;  /* 0x0000001effe37e24 */ /* 0x008fc8000f8e00ff */
[----:B------:R3:W-:Y:S01]  /*5340*/  SYNCS.ARRIVE.TRANS64.A1T0 RZ, [R227+UR28], RZ ;  /* 0x000000ffe3ff79a7 */ /* 0x0007e2000810001c */
[----:B------:R-:W-:Y:S02]  /*5350*/  WARPGROUP.DEPBAR.LE gsb0, 0x0 ;  /* 0x00008000000079c5 */ /* 0x000fe40000010000 */
[----:B------:R-:W4:Y:S02]  /*5360*/  LDC R24, c[0x0][0x28c] ;  /* 0x0000a300ff187b82 */ /* 0x000f240000000800 */
[----:B----4-:R-:W-:-:S13]  /*5370*/  ISETP.GE.AND P0, PT, R24, 0x1, PT ;  /* 0x000000011800780c */ /* 0x010fda0003f06270 */
[----:B---3--:R-:W-:Y:S05]  /*5380*/  @!P0 BRA `(.L_x_32) ;  /* 0x0000000000488947 */ /* 0x008fea0003800000 */
[----:B------:R-:W-:-:S06]  /*5390*/  UISETP.NE.AND UP0, UPT, UR26, 0x3, UPT ;  /* 0x000000031a00788c */ /* 0x000fcc000bf05270 */
[----:B------:R-:W-:-:S13]  /*53a0*/  PLOP3.LUT P0, PT, PT, PT, UP0, 0x80, 0x0 ;  /* 0x000000000000781c */ /* 0x000fda0003f0f008 */
[----:B------:R-:W-:Y:S05]  /*53b0*/  @!P0 BRA `(.L_x_33) ;  /* 0x0000000000048947 */ /* 0x000fea0003800000 */
[----:B------:R-:W-:Y:S01]  /*53c0*/  BPT.TRAP 0x1 ;  /* 0x000000040000795c */ /* 0x000fe20000300000 */
.L_x_33:
[----:B------:R-:W-:Y:S02]  /*53d0*/  UIADD3 UR8, UR16, UR5, URZ ;  /* 0x0000000510087290 */ /* 0x000fe4000fffe03f */
[----:B------:R-:W-:Y:S02]  /*53e0*/  UISETP.GT.U32.AND UP0, UPT, UR13, 0x1, UPT ;  /* 0x000000010d00788c */ /* 0x000fe4000bf04070 */
[----:B------:R-:W-:-:S04]  /*53f0*/  UIMAD.WIDE.U32 UR6, UR8, 0x24924925, URZ ;  /* 0x24924925080678a5 */ /* 0x000fc8000f8e003f */
[----:B------:R-:W-:Y:S01]  /*5400*/  UIADD3 UR6, UR8, -UR7, URZ ;  /* 0x8000000708067290 */ /* 0x000fe2000fffe03f */
[----:B------:R-:W-:-:S03]  /*5410*/  PLOP3.LUT P0, PT, PT, PT, UP0, 0x80, 0x0 ;  /* 0x000000000000781c */ /* 0x000fc60003f0f008 */
[----:B------:R-:W-:-:S04]  /*5420*/  ULEA.HI UR6, UR6, UR7, URZ, 0x1f ;  /* 0x0000000706067291 */ /* 0x000fc8000f8ff83f */
[----:B------:R-:W-:-:S04]  /*5430*/  USHF.R.U32.HI UR6, URZ, 0x2, UR6 ;  /* 0x000000023f067899 */ /* 0x000fc80008011606 */
[----:B------:R-:W-:-:S04]  /*5440*/  UIMAD UR6, UR6, -0x7, UR8 ;  /* 0xfffffff9060678a4 */ /* 0x000fc8000f8e0208 */
[----:B------:R-:W-:-:S04]  /*5450*/  ULEA UR6, UR6, UR12, 0x3 ;  /* 0x0000000c06067291 */ /* 0x000fc8000f8e183f */
[----:B------:R-:W-:-:S04]  /*5460*/  UIADD3 UR6, UR6, 0x38, URZ ;  /* 0x0000003806067890 */ /* 0x000fc8000fffe03f */
[----:B------:R-:W-:-:S09]  /*5470*/  UPRMT UR6, URZ, 0x654, UR6 ;  /* 0x000006543f067896 */ /* 0x000fd20008000006 */
[----:B------:R-:W-:Y:S01]  /*5480*/  SYNCS.ARRIVE.TRANS64.RED.A1T0 RZ, [UR6], RZ ;  /* 0x000000ffffff79a7 */ /* 0x000fe20008100406 */
[----:B------:R-:W-:Y:S05]  /*5490*/  @P0 BRA `(.L_x_32) ;  /* 0x0000000000040947 */ /* 0x000fea0003800000 */
[----:B------:R-:W-:Y:S01]  /*54a0*/  BPT.TRAP 0x1 ;  /* 0x000000040000795c */ /* 0x000fe20000300000 */
.L_x_32:
[----:B------:R-:W3:Y:S01]  /*54b0*/  S2R R25, SR_TID.X ;  /* 0x0000000000197919 */ /* 0x000ee20000002100 */
[----:B------:R-:W-:Y:S01]  /*54c0*/  IMAD.U32 R24, RZ, RZ, UR29 ;  /* 0x0000001dff187e24 */ /* 0x000fe2000f8e00ff */
[----:B------:R-:W-:Y:S01]  /*54d0*/  UIADD3 UR8, UR27, UR5, URZ ;  /* 0x000000051b087290 */ /* 0x000fe2000fffe03f */
[----:B------:R-:W4:Y:S01]  /*54e0*/  LDC R35, c[0x0][0x288] ;  /* 0x0000a200ff237b82 */ /* 0x000f220000000800 */
[----:B------:R-:W-:Y:S02]  /*54f0*/  UISETP.GE.U32.AND UP1, UPT, UR27, 0x7, UPT ;  /* 0x000000071b00788c */ /* 0x000fe4000bf26070 */
[----:B------:R-:W-:Y:S01]  /*5500*/  SHF.L.U32 R24, R24, 0x1f, RZ ;  /* 0x0000001f18187819 */ /* 0x000fe200000006ff */
[----:B------:R-:W-:Y:S02]  /*5510*/  UISETP.GT.U32.AND UP0, UPT, UR8, 0x6, UPT ;  /* 0x000000060800788c */ /* 0x000fe4000bf04070 */
[----:B------:R-:W-:Y:S01]  /*5520*/  UIMAD.WIDE.U32 UR6, UR8, 0x24924925, URZ ;  /* 0x24924925080678a5 */ /* 0x000fe2000f8e003f */
[----:B------:R-:W5:Y:S01]  /*5530*/  SYNCS.PHASECHK.TRANS64.TRYWAIT P0, [UR17+0x8], R24 ;  /* 0x00000818ff0075a7 */ /* 0x000f620008000151 */
[----:B------:R-:W-:-:S02]  /*5540*/  UISETP.LT.U32.AND UP0, UPT, UR27, 0x7, UP0 ;  /* 0x000000071b00788c */ /* 0x000fc40008701070 */
[----:B------:R-:W-:Y:S02]  /*5550*/  UIADD3 UR5, UR8, -UR7, URZ ;  /* 0x8000000708057290 */ /* 0x000fe4000fffe03f */
[----:B------:R-:W-:Y:S02]  /*5560*/  USEL UR6, URZ, 0x1, !UP0 ;  /* 0x000000013f067887 */ /* 0x000fe4000c000000 */
[----:B------:R-:W-:Y:S02]  /*5570*/  ULEA.HI UR5, UR5, UR7, URZ, 0x1f ;  /* 0x0000000705057291 */ /* 0x000fe4000f8ff83f */
[----:B------:R-:W-:Y:S02]  /*5580*/  ULOP3.LUT UR4, UR4, UR6, URZ, 0x3c, !UPT ;  /* 0x0000000604047292 */ /* 0x000fe4000f8e3c3f */
[----:B------:R-:W-:-:S04]  /*5590*/  USHF.R.U32.HI UR5, URZ, 0x2, UR5 ;  /* 0x000000023f057899 */ /* 0x000fc80008011605 */
[----:B------:R-:W-:Y:S02]  /*55a0*/  @UP1 ULOP3.LUT UR4, UR4, 0x1, UR5, 0x78, !UPT ;  /* 0x0000000104041892 */ /* 0x000fe4000f8e7805 */
[----:B------:R-:W-:Y:S01]  /*55b0*/  UIMAD UR5, UR5, -0x7, UR8 ;  /* 0xfffffff9050578a4 */ /* 0x000fe2000f8e0208 */
[----:B---3--:R-:W-:-:S04]  /*55c0*/  SHF.R.S32.HI R26, RZ, 0x1f, R25 ;  /* 0x0000001fff1a7819 */ /* 0x008fc80000011419 */
[----:B------:R-:W-:-:S04]  /*55d0*/  LEA.HI R26, R26, R25, RZ, 0x7 ;  /* 0x000000191a1a7211 */ /* 0x000fc800078f38ff */
[----:B------:R-:W-:-:S05]  /*55e0*/  LOP3.LUT R26, R26, 0xffffff80, RZ, 0xc0, !PT ;  /* 0xffffff801a1a7812 */ /* 0x000fca00078ec0ff */
[----:B------:R-:W-:-:S05]  /*55f0*/  IMAD.IADD R26, R25, 0x1, -R26 ;  /* 0x00000001191a7824 */ /* 0x000fca00078e0a1a */
[----:B------:R-:W-:-:S04]  /*5600*/  SHF.R.S32.HI R25, RZ, 0x1f, R26 ;  /* 0x0000001fff197819 */ /* 0x000fc8000001141a */
[----:B------:R-:W-:-:S04]  /*5610*/  LEA.HI R25, R25, R26, RZ, 0x2 ;  /* 0x0000001a19197211 */ /* 0x000fc800078f10ff */
[----:B------:R-:W-:-:S05]  /*5620*/  LOP3.LUT R25, R25, 0xfffffffc, RZ, 0xc0, !PT ;  /* 0xfffffffc19197812 */ /* 0x000fca00078ec0ff */
[----:B------:R-:W-:-:S04]  /*5630*/  IMAD.IADD R40, R26, 0x1, -R25 ;  /* 0x000000011a287824 */ /* 0x000fc800078e0a19 */
[----:B------:R-:W-:Y:S01]  /*5640*/  IMAD.SHL.U32 R32, R40, 0x2, RZ ;  /* 0x0000000228207824 */ /* 0x000fe200078e00ff */
[----:B----45:R-:W-:Y:S06]  /*5650*/  @!P0 BRA `(.L_x_34) ;  /* 0x000000a800e48947 */ /* 0x030fec0003800000 */
.L_x_323:
[----:B------:R4:W-:Y:S01]  /*5660*/  STL [R1+0xa0], R2 ;  /* 0x0000a00201007387 */ /* 0x0009e20000100800 */
[----:B------:R-:W-:Y:S01]  /*5670*/  ULDC UR8, c[0x0][0x284] ;  /* 0x0000a10000087ab9 */ /* 0x000fe20000000800 */
[----:B------:R-:W-:Y:S01]  /*5680*/  SHF.R.S32.HI R33, RZ, 0x1f, R32 ;  /* 0x0000001fff217819 */ /* 0x000fe20000011420 */
[----:B------:R-:W-:Y:S01]  /*5690*/  ULDC.64 UR6, c[0x0][0x5d0] ;  /* 0x0001740000067ab9 */ /* 0x000fe20000000a00 */
[----:B----4-:R-:W4:Y:S04]  /*56a0*/  LDL.LU R2, [R1+0x88] ;  /* 0x0000880001027983 */ /* 0x010f280000300800 */
[----:B------:R0:W-:Y:S04]  /*56b0*/  STL [R1+0x9c], R0 ;  /* 0x00009c0001007387 */ /* 0x0001e80000100800 */
[----:B------:R-:W2:Y:S04]  /*56c0*/  LDL R227, [R1+0x78] ;  /* 0x0000780001e37983 */ /* 0x000ea80000100800 */
[----:B0-----:R-:W3:Y:S01]  /*56d0*/  LDL R0, [R1+0x84] ;  /* 0x0000840001007983 */ /* 0x001ee20000100800 */
[----:B----4-:R-:W-:-:S03]  /*56e0*/  IMAD.SHL.U32 R37, R2, 0x100, RZ ;  /* 0x0000010002257824 */ /* 0x010fc600078e00ff */
[----:B------:R0:W5:Y:S01]  /*56f0*/  LDL.LU R2, [R1+0xa0] ;  /* 0x0000a00001027983 */ /* 0x0001620000300800 */
[----:B---3--:R-:W-:-:S03]  /*5700*/  IMAD.SHL.U32 R34, R0, 0x40, RZ ;  /* 0x0000004000227824 */ /* 0x008fc600078e00ff */
[----:B------:R0:W5:Y:S02]  /*5710*/  LDL.LU R0, [R1+0x9c] ;  /* 0x00009c0001007983 */ /* 0x0001640000300800 */
[----:B------:R-:W-:Y:S02]  /*5720*/  ISETP.GE.AND P0, PT, R34, UR8, PT ;  /* 0x0000000822007c0c */ /* 0x000fe4000bf06270 */
[----:B--2---:R-:W-:Y:S02]  /*5730*/  SHF.R.S32.HI R38, RZ, 0x1f, R227 ;  /* 0x0000001fff267819 */ /* 0x004fe400000114e3 */
[----:B------:R-:W-:Y:S01]  /*5740*/  ISETP.GE.OR P0, PT, R37, R35, P0 ;  /* 0x000000232500720c */ /* 0x000fe20000706670 */
[----:B------:R-:W-:-:S04]  /*5750*/  IMAD.WIDE.U32 R24, R227, UR6, R32 ;  /* 0x00000006e3187c25 */ /* 0x000fc8000f8e0020 */
[----:B------:R-:W-:Y:S01]  /*5760*/  IMAD R26, R38, UR6, RZ ;  /* 0x00000006261a7c24 */ /* 0x000fe2000f8e02ff */
[----:B------:R-:W-:Y:S02]  /*5770*/  SHF.R.S32.HI R36, RZ, 0x1f, R37 ;  /* 0x0000001fff247819 */ /* 0x000fe40000011425 */
[----:B------:R-:W-:Y:S01]  /*5780*/  IADD3 R24, P1, R37, R24, RZ ;  /* 0x0000001825187210 */ /* 0x000fe20007f3e0ff */
[----:B------:R-:W-:-:S05]  /*5790*/  IMAD R27, R227, UR7, R26 ;  /* 0x00000007e31b7c24 */ /* 0x000fca000f8e021a */
[----:B------:R-:W-:Y:S01]  /*57a0*/  IADD3.X R25, R36, R25, R27, P1, !PT ;  /* 0x0000001924197210 */ /* 0x000fe20000ffe41b */
[----:B0-----:R-:W-:Y:S06]  /*57b0*/  @P0 BRA `(.L_x_35) ;  /* 0x0000008c00cc0947 */ /* 0x001fec0003800000 */
[----:B------:R0:W-:Y:S01]  /*57c0*/  STL.64 [R1+0xa8], R4 ;  /* 0x0000a80401007387 */ /* 0x0001e20000100a00 */
[----:B------:R-:W2:Y:S01]  /*57d0*/  LDC.64 R28, c[0x0][0x5c8] ;  /* 0x00017200ff1c7b82 */ /* 0x000ea20000000a00 */
[----:B------:R-:W-:Y:S02]  /*57e0*/  ULDC.64 UR6, c[0x0][0x5c0] ;  /* 0x0001700000067ab9 */ /* 0x000fe40000000a00 */
[----:B0-----:R-:W3:Y:S04]  /*57f0*/  LDL.64 R4, [R1+0x90] ;  /* 0x0000900001047983 */ /* 0x001ee80000100a00 */
[----:B-----5:R0:W-:Y:S04]  /*5800*/  STL [R1+0xa0], R2 ;  /* 0x0000a00201007387 */ /* 0x0201e80000100800 */
[----:B0-----:R-:W3:Y:S04]  /*5810*/  LDL.LU R2, [R1+0x84] ;  /* 0x0000840001027983 */ /* 0x001ee80000300800 */
[----:B------:R0:W-:Y:S04]  /*5820*/  STL [R1+0x9c], R0 ;  /* 0x00009c0001007387 */ /* 0x0001e80000100800 */
[----:B0-----:R-:W4:Y:S01]  /*5830*/  LDL R0, [R1+0x8c] ;  /* 0x00008c0001007983 */ /* 0x001f220000100800 */
[----:B---3--:R-:W-:-:S03]  /*5840*/  IMAD.WIDE R30, R2, 0x40, R4 ;  /* 0x00000040021e7825 */ /* 0x008fc600078e0204 */
[----:B------:R0:W5:Y:S04]  /*5850*/  LDL.LU.64 R4, [R1+0xa8] ;  /* 0x0000a80001047983 */ /* 0x0001680000300a00 */
[----:B------:R0:W5:Y:S01]  /*5860*/  LDL.LU R2, [R1+0xa0] ;  /* 0x0000a00001027983 */ /* 0x0001620000300800 */
[-C--:B--2---:R-:W-:Y:S02]  /*5870*/  IMAD R26, R31, R28.reuse, RZ ;  /* 0x0000001c1f1a7224 */ /* 0x084fe400078e02ff */
[----:B------:R-:W-:-:S04]  /*5880*/  IMAD.WIDE.U32 R24, R30, R28, R24 ;  /* 0x0000001c1e187225 */ /* 0x000fc800078e0018 */
[----:B------:R-:W-:Y:S01]  /*5890*/  IMAD R27, R30, R29, R26 ;  /* 0x0000001d1e1b7224 */ /* 0x000fe200078e021a */
[----:B------:R-:W-:Y:S01]  /*58a0*/  LEA R26, P0, R28, R24, 0x3 ;  /* 0x000000181c1a7211 */ /* 0x000fe200078018ff */
[----:B----4-:R-:W-:Y:S01]  /*58b0*/  IMAD.IADD R39, R0, 0x1, -R34 ;  /* 0x0000000100277824 */ /* 0x010fe200078e0a22 */
[----:B------:R-:W-:Y:S01]  /*58c0*/  IADD3 R24, P1, R24, UR6, RZ ;  /* 0x0000000618187c10 */ /* 0x000fe2000ff3e0ff */
[----:B------:R0:W5:Y:S01]  /*58d0*/  LDL.LU R0, [R1+0x9c] ;  /* 0x00009c0001007983 */ /* 0x0001620000300800 */
[----:B------:R-:W-:Y:S01]  /*58e0*/  IMAD.IADD R27, R25, 0x1, R27 ;  /* 0x00000001191b7824 */ /* 0x000fe200078e021b */
[----:B------:R-:W-:-:S04]  /*58f0*/  IADD3 R26, P3, R26, UR6, RZ ;  /* 0x000000061a1a7c10 */ /* 0x000fc8000ff7e0ff */
[----:B------:R-:W-:Y:S01]  /*5900*/  LEA.HI.X R29, R28, R27, R29, 0x3, P0 ;  /* 0x0000001b1c1d7211 */ /* 0x000fe200000f1c1d */
[----:B------:R-:W-:Y:S01]  /*5910*/  IMAD R28, R40, -0x2, R35 ;  /* 0xfffffffe281c7824 */ /* 0x000fe200078e0223 */
[----:B------:R-:W-:Y:S01]  /*5920*/  FSETP.NEU.AND P0, PT, RZ, UR25, PT ;  /* 0x00000019ff007c0b */ /* 0x000fe2000bf0d000 */
[----:B------:R-:W-:Y:S01]  /*5930*/  BSSY B0, `(.L_x_35) ;  /* 0x00008db000007945 */ /* 0x000fe20003800000 */
[----:B------:R-:W-:Y:S02]  /*5940*/  IADD3.X R25, R27, UR7, RZ, P1, !PT ;  /* 0x000000071b197c10 */ /* 0x000fe40008ffe4ff */
[----:B------:R-:W-:Y:S01]  /*5950*/  IADD3.X R27, R29, UR7, RZ, P3, !PT ;  /* 0x000000071d1b7c10 */ /* 0x000fe20009ffe4ff */
[----:B------:R-:W-:-:S08]  /*5960*/  IMAD.IADD R34, R28, 0x1, -R37 ;  /* 0x000000011c227824 */ /* 0x000fd000078e0a25 */
[----:B0-----:R-:W-:Y:S05]  /*5970*/  @!P0 BRA `(.L_x_36) ;  /* 0x0000006800d88947 */ /* 0x001fea0003800000 */
[----:B------:R-:W-:Y:S01]  /*5980*/  ULDC.64 UR6, c[0x0][0x5b8] ;  /* 0x00016e0000067ab9 */ /* 0x000fe20000000a00 */
[----:B------:R-:W-:Y:S01]  /*5990*/  ULDC.64 UR8, c[0x0][0x5a8] ;  /* 0x00016a0000087ab9 */ /* 0x000fe20000000a00 */
[----:B------:R-:W-:Y:S01]  /*59a0*/  IMAD.WIDE.U32 R32, R227, UR6, R32 ;  /* 0x00000006e3207c25 */ /* 0x000fe2000f8e0020 */
[----:B------:R-:W-:Y:S03]  /*59b0*/  BSSY B1, `(.L_x_37) ;  /* 0x0000010000017945 */ /* 0x000fe60003800000 */
[----:B------:R-:W-:Y:S01]  /*59c0*/  IMAD R28, R38, UR6, RZ ;  /* 0x00000006261c7c24 */ /* 0x000fe2000f8e02ff */
[----:B------:R-:W-:-:S03]  /*59d0*/  IADD3 R32, P0, R37, R32, RZ ;  /* 0x0000002025207210 */ /* 0x000fc60007f1e0ff */
[----:B------:R-:W-:Y:S01]  /*59e0*/  IMAD R29, R227, UR7, R28 ;  /* 0x00000007e31d7c24 */ /* 0x000fe2000f8e021c */
[----:B------:R-:W-:Y:S02]  /*59f0*/  ULDC.64 UR6, c[0x0][0x5b0] ;  /* 0x00016c0000067ab9 */ /* 0x000fe40000000a00 */
[----:B------:R-:W-:Y:S02]  /*5a00*/  IMAD R35, R31, UR6, RZ ;  /* 0x000000061f237c24 */ /* 0x000fe4000f8e02ff */
[----:B------:R-:W-:Y:S02]  /*5a10*/  IADD3.X R33, R36, R33, R29, P0, !PT ;  /* 0x0000002124217210 */ /* 0x000fe400007fe41d */
[----:B------:R-:W-:Y:S01]  /*5a20*/  ISETP.GE.AND P0, PT, R39, 0x1, PT ;  /* 0x000000012700780c */ /* 0x000fe20003f06270 */
[C---:B------:R-:W-:Y:S02]  /*5a30*/  IMAD R35, R30.reuse, UR7, R35 ;  /* 0x000000071e237c24 */ /* 0x040fe4000f8e0223 */
[----:B------:R-:W-:Y:S01]  /*5a40*/  IMAD.WIDE.U32 R28, R30, UR6, R32 ;  /* 0x000000061e1c7c25 */ /* 0x000fe2000f8e0020 */
[----:B------:R-:W-:-:S02]  /*5a50*/  ISETP.LT.OR P4, PT, R34, 0x1, !P0 ;  /* 0x000000012200780c */ /* 0x000fc40004781670 */
[----:B------:R-:W-:-:S04]  /*5a60*/  IADD3 R28, P1, R28, UR8, RZ ;  /* 0x000000081c1c7c10 */ /* 0x000fc8000ff3e0ff */
[--C-:B------:R-:W-:Y:S02]  /*5a70*/  IADD3.X R29, R29, UR9, R35.reuse, P1, !PT ;  /* 0x000000091d1d7c10 */ /* 0x100fe40008ffe423 */
[----:B------:R-:W-:-:S05]  /*5a80*/  PRMT R35, RZ, 0x7610, R35 ;  /* 0x00007610ff237816 */ /* 0x000fca0000000023 */
[----:B------:R-:W-:Y:S05]  /*5a90*/  @P4 BRA `(.L_x_38) ;  /* 0x0000000000044947 */ /* 0x000fea0003800000 */
[----:B------:R0:W5:Y:S02]  /*5aa0*/  LDG.E.U8 R35, desc[UR22][R28.64] ;  /* 0x000000161c237981 */ /* 0x000164000c1e1100 */
.L_x_38:
[----:B------:R-:W-:Y:S05]  /*5ab0*/  BSYNC B1 ;  /* 0x0000000000017941 */ /* 0x000fea0003800000 */
.L_x_37:
[----:B-----5:R-:W-:Y:S01]  /*5ac0*/  LOP3.LUT R35, R35, 0xff, RZ, 0xc0, !PT ;  /* 0x000000ff23237812 */ /* 0x020fe200078ec0ff */
[----:B------:R-:W-:Y:S01]  /*5ad0*/  BSSY B1, `(.L_x_39) ;  /* 0x000000b000017945 */ /* 0x000fe20003800000 */
[----:B------:R-:W-:Y:S02]  /*5ae0*/  ISETP.LT.OR P3, PT, R34, 0x2, !P0 ;  /* 0x000000022200780c */ /* 0x000fe40004761670 */
[----:B------:R-:W-:-:S05]  /*5af0*/  F2FP.F16.E5M2.UNPACK_B R35, R35 ;  /* 0x00000023ff23723e */ /* 0x000fca00020004ff */
[----:B------:R-:W-:-:S05]  /*5b00*/  HADD2.F32 R35, -RZ, R35.H0_H0 ;  /* 0x20000023ff237230 */ /* 0x000fca0000004100 */
[----:B------:R-:W-:-:S04]  /*5b10*/  FMUL R35, R35, UR25 ;  /* 0x0000001923237c20 */ /* 0x000fc80008400000 */
[----:B------:R-:W-:-:S05]  /*5b20*/  FFMA R35, R226, UR24, R35 ;  /* 0x00000018e2237c23 */ /* 0x000fca0008000023 */
[----:B------:R-:W-:Y:S02]  /*5b30*/  F2FP.SATFINITE.E5M2.F32.PACK_AB_MERGE_C R37, RZ, R35, RZ ;  /* 0x00000023ff25723e */ /* 0x000fe400048060ff */
[----:B------:R-:W-:-:S03]  /*5b40*/  PRMT R35, RZ, 0x7610, R35 ;  /* 0x00007610ff237816 */ /* 0x000fc60000000023 */
[----:B------:R2:W-:Y:S01]  /*5b50*/  @!P4 STG.E.U8 desc[UR22][R24.64], R37 ;  /* 0x000000251800c986 */ /* 0x0005e2000c101116 */
[----:B------:R-:W-:Y:S05]  /*5b60*/  @P3 BRA `(.L_x_40) ;  /* 0x0000000000043947 */ /* 0x000fea0003800000 */
[----:B------:R3:W5:Y:S02]  /*5b70*/  LDG.E.U8 R35, desc[UR22][R28.64+0x1] ;  /* 0x000001161c237981 */ /* 0x000764000c1e1100 */
.L_x_40:
[----:B------:R-:W-:Y:S05]  /*5b80*/  BSYNC B1 ;  /* 0x0000000000017941 */ /* 0x000fea0003800000 */
.L_x_39:
[----:B-----5:R-:W-:Y:S01]  /*5b90*/  LOP3.LUT R35, R35, 0xff, RZ, 0xc0, !PT ;  /* 0x000000ff23237812 */ /* 0x020fe200078ec0ff */
[----:B------:R-:W-:Y:S01]  /*5ba0*/  BSSY B1, `(.L_x_41) ;  /* 0x0000013000017945 */ /* 0x000fe20003800000 */
[----:B--2---:R-:W-:Y:S02]  /*5bb0*/  IADD3 R37, P1, R30, 0x8, RZ ;  /* 0x000000081e257810 */ /* 0x004fe40007f3e0ff */
[----:B------:R-:W-:-:S03]  /*5bc0*/  F2FP.F16.E5M2.UNPACK_B R35, R35 ;  /* 0x00000023ff23723e */ /* 0x000fc600020004ff */
[----:B------:R-:W-:Y:S01]  /*5bd0*/  IMAD.X R31, RZ, RZ, R31, P1 ;  /* 0x000000ffff1f7224 */ /* 0x000fe200008e061f */
[----:B------:R-:W-:Y:S01]  /*5be0*/  ISETP.GE.AND P1, PT, R39, 0x9, PT ;  /* 0x000000092700780c */ /* 0x000fe20003f26270 */
[----:B------:R-:W-:Y:S02]  /*5bf0*/  HADD2.F32 R35, -RZ, R35.H0_H0 ;  /* 0x20000023ff237230 */ /* 0x000fe40000004100 */
[----:B------:R-:W-:Y:S01]  /*5c00*/  IMAD R36, R31, UR6, RZ ;  /* 0x000000061f247c24 */ /* 0x000fe2000f8e02ff */
[----:B------:R-:W-:Y:S01]  /*5c10*/  ISETP.LT.OR P5, PT, R34, 0x1, !P1 ;  /* 0x000000012200780c */ /* 0x000fe20004fa1670 */
[----:B------:R-:W-:-:S04]  /*5c20*/  IMAD.WIDE.U32 R32, R37, UR6, R32 ;  /* 0x0000000625207c25 */ /* 0x000fc8000f8e0020 */
[----:B------:R-:W-:Y:S01]  /*5c30*/  FMUL R30, R35, UR25 ;  /* 0x00000019231e7c20 */ /* 0x000fe20008400000 */
[----:B------:R-:W-:-:S03]  /*5c40*/  IMAD R37, R37, UR7, R36 ;  /* 0x0000000725257c24 */ /* 0x000fc6000f8e0224 */
[----:B------:R-:W-:Y:S01]  /*5c50*/  FFMA R225, R225, UR24, R30 ;  /* 0x00000018e1e17c23 */ /* 0x000fe2000800001e */
[----:B------:R-:W-:Y:S02]  /*5c60*/  IADD3 R30, P4, R32, UR8, RZ ;  /* 0x00000008201e7c10 */ /* 0x000fe4000ff9e0ff */
[----:B------:R-:W-:Y:S02]  /*5c70*/  PRMT R32, RZ, 0x7610, R32 ;  /* 0x00007610ff207816 */ /* 0x000fe40000000020 */
[----:B------:R-:W-:Y:S02]  /*5c80*/  F2FP.SATFINITE.E5M2.F32.PACK_AB_MERGE_C R225, RZ, R225, RZ ;  /* 0x000000e1ffe1723e */ /* 0x000fe400048060ff */
[----:B------:R-:W-:-:S03]  /*5c90*/  IADD3.X R31, R33, UR9, R37, P4, !PT ;  /* 0x00000009211f7c10 */ /* 0x000fc6000a7fe425 */
[----:B------:R2:W-:Y:S01]  /*5ca0*/  @!P3 STG.E.U8 desc[UR22][R24.64+0x1], R225 ;  /* 0x000001e11800b986 */ /* 0x0005e2000c101116 */
[----:B------:R-:W-:Y:S05]  /*5cb0*/  @P5 BRA `(.L_x_42) ;  /* 0x0000000000045947 */ /* 0x000fea0003800000 */
[----:B------:R4:W5:Y:S02]  /*5cc0*/  LDG.E.U8 R32, desc[UR22][R30.64] ;  /* 0x000000161e207981 */ /* 0x000964000c1e1100 */
.L_x_42:
[----:B------:R-:W-:Y:S05]  /*5cd0*/  BSYNC B1 ;  /* 0x0000000000017941 */ /* 0x000fea0003800000 */
.L_x_41:
[----:B-----5:R-:W-:Y:S01]  /*5ce0*/  LOP3.LUT R32, R32, 0xff, RZ, 0xc0, !PT ;  /* 0x000000ff20207812 */ /* 0x020fe200078ec0ff */
[----:B------:R-:W-:Y:S01]  /*5cf0*/  BSSY B1, `(.L_x_43) ;  /* 0x000000b000017945 */ /* 0x000fe20003800000 */
[----:B------:R-:W-:Y:S02]  /*5d00*/  ISETP.LT.OR P3, PT, R34, 0x2, !P1 ;  /* 0x000000022200780c */ /* 0x000fe40004f61670 */
[----:B------:R-:W-:-:S05]  /*5d10*/  F2FP.F16.E5M2.UNPACK_B R32, R32 ;  /* 0x00000020ff20723e */ /* 0x000fca00020004ff */
[----:B------:R-:W-:-:S05]  /*5d20*/  HADD2.F32 R32, -RZ, R32.H0_H0 ;  /* 0x20000020ff207230 */ /* 0x000fca0000004100 */
[----:B------:R-:W-:Y:S01]  /*5d30*/  FMUL R33, R32, UR25 ;  /* 0x0000001920217c20 */ /* 0x000fe20008400000 */
[----:B------:R-:W-:-:S03]  /*5d40*/  PRMT R32, RZ, 0x7610, R32 ;  /* 0x00007610ff207816 */ /* 0x000fc60000000020 */
[----:B------:R-:W-:-:S05]  /*5d50*/  FFMA R33, R224, UR24, R33 ;  /* 0x00000018e0217c23 */ /* 0x000fca0008000021 */
[----:B------:R-:W-:-:S05]  /*5d60*/  F2FP.SATFINITE.E5M2.F32.PACK_AB_MERGE_C R33, RZ, R33, RZ ;  /* 0x00000021ff21723e */ /* 0x000fca00048060ff */
[----:B------:R0:W-:Y:S01]  /*5d70*/  @!P5 STG.E.U8 desc[UR22][R26.64], R33 ;  /* 0x000000211a00d986 */ /* 0x0001e2000c101116 */
[----:B------:R-:W-:Y:S05]  /*5d80*/  @P3 BRA `(.L_x_44) ;  /* 0x0000000000043947 */ /* 0x000fea0003800000 */
[----:B------:R0:W5:Y:S02]  /*5d90*/  LDG.E.U8 R32, desc[UR22][R30.64+0x1] ;  /* 0x000001161e207981 */ /* 0x000164000c1e1100 */
.L_x_44:
[----:B------:R-:W-:Y:S05]  /*5da0*/  BSYNC B1 ;  /* 0x0000000000017941 */ /* 0x000fea0003800000 */
.L_x_43:
[----:B-----5:R-:W-:Y:S01]  /*5db0*/  LOP3.LUT R32, R32, 0xff, RZ, 0xc0, !PT ;  /* 0x000000ff20207812 */ /* 0x020fe200078ec0ff */
[----:B------:R-:W-:Y:S01]  /*5dc0*/  BSSY B1, `(.L_x_45) ;  /* 0x000000b000017945 */ /* 0x000fe20003800000 */
[----:B------:R-:W-:Y:S02]  /*5dd0*/  ISETP.LT.OR P4, PT, R34, 0x9, !P0 ;  /* 0x000000092200780c */ /* 0x000fe40004781670 */
[----:B------:R-:W-:-:S05]  /*5de0*/  F2FP.F16.E5M2.UNPACK_B R32, R32 ;  /* 0x00000020ff20723e */ /* 0x000fca00020004ff */
[----:B------:R-:W-:-:S05]  /*5df0*/  HADD2.F32 R32, -RZ, R32.H0_H0 ;  /* 0x20000020ff207230 */ /* 0x000fca0000004100 */
[----:B------:R-:W-:-:S04]  /*5e00*/  FMUL R32, R32, UR25 ;  /* 0x0000001920207c20 */ /* 0x000fc80008400000 */
[----:B------:R-:W-:-:S05]  /*5e10*/  FFMA R32, R223, UR24, R32 ;  /* 0x00000018df207c23 */ /* 0x000fca0008000020 */
[----:B0-----:R-:W-:Y:S02]  /*5e20*/  F2FP.SATFINITE.E5M2.F32.PACK_AB_MERGE_C R33, RZ, R32, RZ ;  /* 0x00000020ff21723e */ /* 0x001fe400048060ff */
[----:B------:R-:W-:-:S03]  /*5e30*/  PRMT R32, RZ, 0x7610, R32 ;  /* 0x00007610ff207816 */ /* 0x000fc60000000020 */
[----:B------:R0:W-:Y:S01]  /*5e40*/  @!P3 STG.E.U8 desc[UR22][R26.64+0x1], R33 ;  /* 0x000001211a00b986 */ /* 0x0001e2000c101116 */
[----:B------:R-:W-:Y:S05]  /*5e50*/  @P4 BRA `(.L_x_46) ;  /* 0x0000000000044947 */ /* 0x000fea0003800000 */
[----:B------:R0:W5:Y:S02]  /*5e60*/  LDG.E.U8 R32, desc[UR22][R28.64+0x8] ;  /* 0x000008161c207981 */ /* 0x000164000c1e1100 */
.L_x_46:
[----:B------:R-:W-:Y:S05]  /*5e70*/  BSYNC B1 ;  /* 0x0000000000017941 */ /* 0x000fea0003800000 */
.L_x_45:
[----:B-----5:R-:W-:Y:S01]  /*5e80*/  LOP3.LUT R32, R32, 0xff, RZ, 0xc0, !PT ;  /* 0x000000ff20207812 */ /* 0x020fe200078ec0ff */
[----:B------:R-:W-:Y:S01]  /*5e90*/  BSSY B1, `(.L_x_47) ;  /* 0x000000b000017945 */ /* 0x000fe20003800000 */
[----:B------:R-:W-:Y:S02]  /*5ea0*/  ISETP.LT.OR P3, PT, R34, 0xa, !P0 ;  /* 0x0000000a2200780c */ /* 0x000fe40004761670 */
[----:B------:R-:W-:-:S05]  /*5eb0*/  F2FP.F16.E5M2.UNPACK_B R32, R32 ;  /* 0x00000020ff20723e */ /* 0x000fca00020004ff */
[----:B------:R-:W-:-:S05]  /*5ec0*/  HADD2.F32 R32, -RZ, R32.H0_H0 ;  /* 0x20000020ff207230 */ /* 0x000fca0000004100 */
[----:B0-----:R-:W-:Y:S01]  /*5ed0*/  FMUL R33, R32, UR25 ;  /* 0x0000001920217c20 */ /* 0x001fe20008400000 */
[----:B------:R-:W-:-:S03]  /*5ee0*/  PRMT R32, RZ, 0x7610, R32 ;  /* 0x00007610ff207816 */ /* 0x000fc60000000020 */
[----:B------:R-:W-:-:S05]  /*5ef0*/  FFMA R33, R222, UR24, R33 ;  /* 0x00000018de217c23 */ /* 0x000fca0008000021 */
[----:B------:R-:W-:-:S05]  /*5f00*/  F2FP.SATFINITE.E5M2.F32.PACK_AB_MERGE_C R33, RZ, R33, RZ ;  /* 0x00000021ff21723e */ /* 0x000fca00048060ff */
[----:B------:R0:W-:Y:S01]  /*5f10*/  @!P4 STG.E.U8 desc[UR22][R24.64+0x8], R33 ;  /* 0x000008211800c986 */ /* 0x0001e2000c101116 */
[----:B------:R-:W-:Y:S05]  /*5f20*/  @P3 BRA `(.L_x_48) ;  /* 0x0000000000043947 */ /* 0x000fea0003800000 */
[----:B------:R0:W5:Y:S02]  /*5f30*/  LDG.E.U8 R32, desc[UR22][R28.64+0x9] ;  /* 0x000009161c207981 */ /* 0x000164000c1e1100 */
.L_x_48:
[----:B------:R-:W-:Y:S05]  /*5f40*/  BSYNC B1 ;  /* 0x0000000000017941 */ /* 0x000fea0003800000 */
.L_x_47:
        /* <DEDUP_REMOVED lines=12> */
.L_x_50:
[----:B------:R-:W-:Y:S05]  /*6010*/  BSYNC B1 ;  /* 0x0000000000017941 */ /* 0x000fea0003800000 */
.L_x_49:
        /* <DEDUP_REMOVED lines=12> */
.L_x_52:
[----:B------:R-:W-:Y:S05]  /*60e0*/  BSYNC B1 ;  /* 0x0000000000017941 */ /* 0x000fea0003800000 */
.L_x_51:
        /* <DEDUP_REMOVED lines=12> */
.L_x_54:
[----:B------:R-:W-:Y:S05]  /*61b0*/  BSYNC B1 ;  /* 0x0000000000017941 */ /* 0x000fea0003800000 */
.L_x_53:
        /* <DEDUP_REMOVED lines=12> */
.L_x_56:
[----:B------:R-:W-:Y:S05]  /*6280*/  BSYNC B1 ;  /* 0x0000000000017941 */ /* 0x000fea0003800000 */
.L_x_55:
        /* <DEDUP_REMOVED lines=12> */
.L_x_58:
[----:B------:R-:W-:Y:S05]  /*6350*/  BSYNC B1 ;  /* 0x0000000000017941 */ /* 0x000fea0003800000 */
.L_x_57:
        /* <DEDUP_REMOVED lines=12> */
.L_x_60:
[----:B------:R-:W-:Y:S05]  /*6420*/  BSYNC B1 ;  /* 0x0000000000017941 */ /* 0x000fea0003800000 */
.L_x_59:
        /* <DEDUP_REMOVED lines=12> */
.L_x_62:
[----:B------:R-:W-:Y:S05]  /*64f0*/  BSYNC B1 ;  /* 0x0000000000017941 */ /* 0x000fea0003800000 */
.L_x_61:
        /* <DEDUP_REMOVED lines=12> */
.L_x_64:
[----:B------:R-:W-:Y:S05]  /*65c0*/  BSYNC B1 ;  /* 0x0000000000017941 */ /* 0x000fea0003800000 */
.L_x_63:
        /* <DEDUP_REMOVED lines=12> */
.L_x_66:
[----:B------:R-:W-:Y:S05]  /*6690*/  BSYNC B1 ;  /* 0x0000000000017941 */ /* 0x000fea0003800000 */
.L_x_65:
        /* <DEDUP_REMOVED lines=12> */
.L_x_68:
[----:B------:R-:W-:Y:S05]  /*6760*/  BSYNC B1 ;  /* 0x0000000000017941 */ /* 0x000fea0003800000 */
.L_x_67:
        /* <DEDUP_REMOVED lines=12> */
.L_x_70:
[----:B------:R-:W-:Y:S05]  /*6830*/  BSYNC B1 ;  /* 0x0000000000017941 */ /* 0x000fea0003800000 */
.L_x_69:
        /* <DEDUP_REMOVED lines=12> */
.L_x_72:
[----:B------:R-:W-:Y:S05]  /*6900*/  BSYNC B1 ;  /* 0x0000000000017941 */ /* 0x000fea0003800000 */
.L_x_71:
        /* <DEDUP_REMOVED lines=12> */
.L_x_74:
[----:B------:R-:W-:Y:S05]  /*69d0*/  BSYNC B1 ;  /* 0x0000000000017941 */ /* 0x000fea0003800000 */
.L_x_73:
        /* <DEDUP_REMOVED lines=12> */
.L_x_76:
[----:B------:R-:W-:Y:S05]  /*6aa0*/  BSYNC B1 ;  /* 0x0000000000017941 */ /* 0x000fea0003800000 */
.L_x_75:
        /* <DEDUP_REMOVED lines=12> */
.L_x_78:
[----:B------:R-:W-:Y:S05]  /*6b70*/  BSYNC B1 ;  /* 0x0000000000017941 */ /* 0x000fea0003800000 */
.L_x_77:
        /* <DEDUP_REMOVED lines=12> */
.L_x_80:
[----:B------:R-:W-:Y:S05]  /*6c40*/  BSYNC B1 ;  /* 0x0000000000017941 */ /* 0x000fea0003800000 */
.L_x_79:
        /* <DEDUP_REMOVED lines=12> */
.L_x_82:
[----:B------:R-:W-:Y:S05]  /*6d10*/  BSYNC B1 ;  /* 0x0000000000017941 */ /* 0x000fea0003800000 */
.L_x_81:
        /* <DEDUP_REMOVED lines=12> */
.L_x_84:
[----:B------:R-:W-:Y:S05]  /*6de0*/  BSYNC B1 ;  /* 0x0000000000017941 */ /* 0x000fea0003800000 */
.L_x_83:
        /* <DEDUP_REMOVED lines=12> */
.L_x_86:
[----:B------:R-:W-:Y:S05]  /*6eb0*/  BSYNC B1 ;  /* 0x0000000000017941 */ /* 0x000fea0003800000 */
.L_x_85:
        /* <DEDUP_REMOVED lines=12> */
.L_x_88:
[----:B------:R-:W-:Y:S05]  /*6f80*/  BSYNC B1 ;  /* 0x0000000000017941 */ /* 0x000fea0003800000 */
.L_x_87:
        /* <DEDUP_REMOVED lines=12> */
.L_x_90:
[----:B------:R-:W-:Y:S05]  /*7050*/  BSYNC B1 ;  /* 0x0000000000017941 */ /* 0x000fea0003800000 */
.L_x_89:
        /* <DEDUP_REMOVED lines=12> */
.L_x_92:
[----:B------:R-:W-:Y:S05]  /*7120*/  BSYNC B1 ;  /* 0x0000000000017941 */ /* 0x000fea0003800000 */
.L_x_91:
        /* <DEDUP_REMOVED lines=12> */
.L_x_94:
[----:B------:R-:W-:Y:S05]  /*71f0*/  BSYNC B1 ;  /* 0x0000000000017941 */ /* 0x000fea0003800000 */
.L_x_93:
        /* <DEDUP_REMOVED lines=12> */
.L_x_96:
[----:B------:R-:W-:Y:S05]  /*72c0*/  BSYNC B1 ;  /* 0x0000000000017941 */ /* 0x000fea0003800000 */
.L_x_95:
        /* <DEDUP_REMOVED lines=12> */
.L_x_98:
[----:B------:R-:W-:Y:S05]  /*7390*/  BSYNC B1 ;  /* 0x0000000000017941 */ /* 0x000fea0003800000 */
.L_x_97:
        /* <DEDUP_REMOVED lines=12> */
.L_x_100:
[----:B------:R-:W-:Y:S05]  /*7460*/  BSYNC B1 ;  /* 0x0000000000017941 */ /* 0x000fea0003800000 */
.L_x_99:
        /* <DEDUP_REMOVED lines=12> */
.L_x_102:
[----:B------:R-:W-:Y:S05]  /*7530*/  BSYNC B1 ;  /* 0x0000000000017941 */ /* 0x000fea0003800000 */
.L_x_101:
        /* <DEDUP_REMOVED lines=12> */
.L_x_104:
[----:B------:R-:W-:Y:S05]  /*7600*/  BSYNC B1 ;  /* 0x0000000000017941 */ /* 0x000fea0003800000 */
.L_x_103:
        /* <DEDUP_REMOVED lines=12> */
.L_x_106:
[----:B------:R-:W-:Y:S05]  /*76d0*/  BSYNC B1 ;  /* 0x0000000000017941 */ /* 0x000fea0003800000 */
.L_x_105:
        /* <DEDUP_REMOVED lines=12> */
.L_x_108:
[----:B------:R-:W-:Y:S05]  /*77a0*/  BSYNC B1 ;  /* 0x0000000000017941 */ /* 0x000fea0003800000 */
.L_x_107:
        /* <DEDUP_REMOVED lines=12> */
.L_x_110:
[----:B------:R-:W-:Y:S05]  /*7870*/  BSYNC B1 ;  /* 0x0000000000017941 */ /* 0x000fea0003800000 */
.L_x_109:
        /* <DEDUP_REMOVED lines=12> */
.L_x_112:
[----:B------:R-:W-:Y:S05]  /*7940*/  BSYNC B1 ;  /* 0x0000000000017941 */ /* 0x000fea0003800000 */
.L_x_111:
        /* <DEDUP_REMOVED lines=12> */
.L_x_114:
[----:B------:R-:W-:Y:S05]  /*7a10*/  BSYNC B1 ;  /* 0x0000000000017941 */ /* 0x000fea0003800000 */
.L_x_113:
        /* <DEDUP_REMOVED lines=12> */
.L_x_116:
[----:B------:R-:W-:Y:S05]  /*7ae0*/  BSYNC B1 ;  /* 0x0000000000017941 */ /* 0x000fea0003800000 */
.L_x_115:
        /* <DEDUP_REMOVED lines=12> */
.L_x_118:
[----:B------:R-:W-:Y:S05]  /*7bb0*/  BSYNC B1 ;  /* 0x0000000000017941 */ /* 0x000fea0003800000 */
.L_x_117:
        /* <DEDUP_REMOVED lines=12> */
.L_x_120:
[----:B------:R-:W-:Y:S05]  /*7c80*/  BSYNC B1 ;  /* 0x0000000000017941 */ /* 0x000fea0003800000 */
.L_x_119:
        /* <DEDUP_REMOVED lines=12> */
.L_x_122:
[----:B------:R-:W-:Y:S05]  /*7d50*/  BSYNC B1 ;  /* 0x0000000000017941 */ /* 0x000fea0003800000 */
.L_x_121:
        /* <DEDUP_REMOVED lines=12> */
.L_x_124:
[----:B------:R-:W-:Y:S05]  /*7e20*/  BSYNC B1 ;  /* 0x0000000000017941 */ /* 0x000fea0003800000 */
.L_x_123:
        /* <DEDUP_REMOVED lines=12> */
.L_x_126:
[----:B------:R-:W-:Y:S05]  /*7ef0*/  BSYNC B1 ;  /* 0x0000000000017941 */ /* 0x000fea0003800000 */
.L_x_125:
        /* <DEDUP_REMOVED lines=12> */
.L_x_128:
[----:B------:R-:W-:Y:S05]  /*7fc0*/  BSYNC B1 ;  /* 0x0000000000017941 */ /* 0x000fea0003800000 */
.L_x_127:
        /* <DEDUP_REMOVED lines=12> */
.L_x_130:
[----:B------:R-:W-:Y:S05]  /*8090*/  BSYNC B1 ;  /* 0x0000000000017941 */ /* 0x000fea0003800000 */
.L_x_129:
        /* <DEDUP_REMOVED lines=12> */
.L_x_132:
[----:B------:R-:W-:Y:S05]  /*8160*/  BSYNC B1 ;  /* 0x0000000000017941 */ /* 0x000fea0003800000 */
.L_x_131:
        /* <DEDUP_REMOVED lines=12> */
.L_x_134:
[----:B------:R-:W-:Y:S05]  /*8230*/  BSYNC B1 ;  /* 0x0000000000017941 */ /* 0x000fea0003800000 */
.L_x_133:
        /* <DEDUP_REMOVED lines=12> */
.L_x_136:
[----:B------:R-:W-:Y:S05]  /*8300*/  BSYNC B1 ;  /* 0x0000000000017941 */ /* 0x000fea0003800000 */
.L_x_135:
        /* <DEDUP_REMOVED lines=12> */
.L_x_138:
[----:B------:R-:W-:Y:S05]  /*83d0*/  BSYNC B1 ;  /* 0x0000000000017941 */ /* 0x000fea0003800000 */
.L_x_137:
        /* <DEDUP_REMOVED lines=12> */
.L_x_140:
[----:B------:R-:W-:Y:S05]  /*84a0*/  BSYNC B1 ;  /* 0x0000000000017941 */ /* 0x000fea0003800000 */
.L_x_139:
        /* <DEDUP_REMOVED lines=12> */
.L_x_142:
[----:B------:R-:W-:Y:S05]  /*8570*/  BSYNC B1 ;  /* 0x0000000000017941 */ /* 0x000fea0003800000 */
.L_x_141:
        /* <DEDUP_REMOVED lines=12> */
.L_x_144:
[----:B------:R-:W-:Y:S05]  /*8640*/  BSYNC B1 ;  /* 0x0000000000017941 */ /* 0x000fea0003800000 */
.L_x_143:
        /* <DEDUP_REMOVED lines=12> */
.L_x_146:
[----:B------:R-:W-:Y:S05]  /*8710*/  BSYNC B1 ;  /* 0x0000000000017941 */ /* 0x000fea0003800000 */
.L_x_145:
        /* <DEDUP_REMOVED lines=12> */
.L_x_148:
[----:B------:R-:W-:Y:S05]  /*87e0*/  BSYNC B1 ;  /* 0x0000000000017941 */ /* 0x000fea0003800000 */
.L_x_147:
        /* <DEDUP_REMOVED lines=12> */
.L_x_150:
[----:B------:R-:W-:Y:S05]  /*88b0*/  BSYNC B1 ;  /* 0x0000000000017941 */ /* 0x000fea0003800000 */
.L_x_149:
        /* <DEDUP_REMOVED lines=12> */
.L_x_152:
[----:B------:R-:W-:Y:S05]  /*8980*/  BSYNC B1 ;  /* 0x0000000000017941 */ /* 0x000fea0003800000 */
.L_x_151:
        /* <DEDUP_REMOVED lines=12> */
.L_x_154:
[----:B------:R-:W-:Y:S05]  /*8a50*/  BSYNC B1 ;  /* 0x0000000000017941 */ /* 0x000fea0003800000 */
.L_x_153:
        /* <DEDUP_REMOVED lines=12> */
.L_x_156:
[----:B------:R-:W-:Y:S05]  /*8b20*/  BSYNC B1 ;  /* 0x0000000000017941 */ /* 0x000fea0003800000 */
.L_x_155:
        /* <DEDUP_REMOVED lines=12> */
.L_x_158:
[----:B------:R-:W-:Y:S05]  /*8bf0*/  BSYNC B1 ;  /* 0x0000000000017941 */ /* 0x000fea0003800000 */
.L_x_157:
        /* <DEDUP_REMOVED lines=12> */
.L_x_160:
[----:B------:R-:W-:Y:S05]  /*8cc0*/  BSYNC B1 ;  /* 0x0000000000017941 */ /* 0x000fea0003800000 */
.L_x_159:
        /* <DEDUP_REMOVED lines=12> */
.L_x_162:
[----:B------:R-:W-:Y:S05]  /*8d90*/  BSYNC B1 ;  /* 0x0000000000017941 */ /* 0x000fea0003800000 */
.L_x_161:
        /* <DEDUP_REMOVED lines=12> */
.L_x_164:
[----:B------:R-:W-:Y:S05]  /*8e60*/  BSYNC B1 ;  /* 0x0000000000017941 */ /* 0x000fea0003800000 */
.L_x_163:
        /* <DEDUP_REMOVED lines=12> */
.L_x_166:
[----:B------:R-:W-:Y:S05]  /*8f30*/  BSYNC B1 ;  /* 0x0000000000017941 */ /* 0x000fea0003800000 */
.L_x_165:
        /* <DEDUP_REMOVED lines=12> */
.L_x_168:
[----:B------:R-:W-:Y:S05]  /*9000*/  BSYNC B1 ;  /* 0x0000000000017941 */ /* 0x000fea0003800000 */
.L_x_167:
        /* <DEDUP_REMOVED lines=12> */
.L_x_170:
[----:B------:R-:W-:Y:S05]  /*90d0*/  BSYNC B1 ;  /* 0x0000000000017941 */ /* 0x000fea0003800000 */
.L_x_169:
        /* <DEDUP_REMOVED lines=12> */
.L_x_172:
[----:B------:R-:W-:Y:S05]  /*91a0*/  BSYNC B1 ;  /* 0x0000000000017941 */ /* 0x000fea0003800000 */
.L_x_171:
        /* <DEDUP_REMOVED lines=12> */
.L_x_174:
[----:B------:R-:W-:Y:S05]  /*9270*/  BSYNC B1 ;  /* 0x0000000000017941 */ /* 0x000fea0003800000 */
.L_x_173:
        /* <DEDUP_REMOVED lines=12> */
.L_x_176:
[----:B------:R-:W-:Y:S05]  /*9340*/  BSYNC B1 ;  /* 0x0000000000017941 */ /* 0x000fea0003800000 */
.L_x_175:
        /* <DEDUP_REMOVED lines=12> */
.L_x_178:
[----:B------:R-:W-:Y:S05]  /*9410*/  BSYNC B1 ;  /* 0x0000000000017941 */ /* 0x000fea0003800000 */
.L_x_177:
        /* <DEDUP_REMOVED lines=12> */
.L_x_180:
[----:B------:R-:W-:Y:S05]  /*94e0*/  BSYNC B1 ;  /* 0x0000000000017941 */ /* 0x000fea0003800000 */
.L_x_179:
        /* <DEDUP_REMOVED lines=12> */
.L_x_182:
[----:B------:R-:W-:Y:S05]  /*95b0*/  BSYNC B1 ;  /* 0x0000000000017941 */ /* 0x000fea0003800000 */
.L_x_181:
        /* <DEDUP_REMOVED lines=12> */
.L_x_184:
[----:B------:R-:W-:Y:S05]  /*9680*/  BSYNC B1 ;  /* 0x0000000000017941 */ /* 0x000fea0003800000 */
.L_x_183:
        /* <DEDUP_REMOVED lines=12> */
.L_x_186:
[----:B------:R-:W-:Y:S05]  /*9750*/  BSYNC B1 ;  /* 0x0000000000017941 */ /* 0x000fea0003800000 */
.L_x_185:
        /* <DEDUP_REMOVED lines=12> */
.L_x_188:
[----:B------:R-:W-:Y:S05]  /*9820*/  BSYNC B1 ;  /* 0x0000000000017941 */ /* 0x000fea0003800000 */
.L_x_187:
[----:B-----5:R-:W-:Y:S01]  /*9830*/  LOP3.LUT R32, R32, 0xff, RZ, 0xc0, !PT ;  /* 0x000000ff20207812 */ /* 0x020fe200078ec0ff */
[----:B------:R-:W-:Y:S01]  /*9840*/  BSSY B1, `(.L_x_189) ;  /* 0x000000b000017945 */ /* 0x000fe20003800000 */
[----:B------:R-:W-:Y:S02]  /*9850*/  ISETP.LT.OR P4, PT, R34, 0x99, !P0 ;  /* 0x000000992200780c */ /* 0x000fe40004781670 */
[----:B------:R-:W-:-:S05]  /*9860*/  F2FP.F16.E5M2.UNPACK_B R32, R32 ;  /* 0x00000020ff20723e */ /* 0x000fca00020004ff */
[----:B------:R-:W-:-:S05]  /*9870*/  HADD2.F32 R32, -RZ, R32.H0_H0 ;  /* 0x20000020ff207230 */ /* 0x000fca0000004100 */
[----:B------:R-:W-:-:S04]  /*9880*/  FMUL R32, R32, UR25 ;  /* 0x0000001920207c20 */ /* 0x000fc80008400000 */
[----:B------:R-:W-:Y:S01]  /*9890*/  FFMA R32, R23, UR24, R32 ;  /* 0x0000001817207c23 */ /* 0x000fe20008000020 */
[----:B------:R-:W-:-:S04]  /*98a0*/  PRMT R23, RZ, 0x7610, R23 ;  /* 0x00007610ff177816 */ /* 0x000fc80000000017 */
[----:B0-----:R-:W-:-:S05]  /*98b0*/  F2FP.SATFINITE.E5M2.F32.PACK_AB_MERGE_C R33, RZ, R32, RZ ;  /* 0x00000020ff21723e */ /* 0x001fca00048060ff */
[----:B------:R0:W-:Y:S01]  /*98c0*/  @!P3 STG.E.U8 desc[UR22][R26.64+0x91], R33 ;  /* 0x000091211a00b986 */ /* 0x0001e2000c101116 */
[----:B------:R-:W-:Y:S05]  /*98d0*/  @P4 BRA `(.L_x_190) ;  /* 0x0000000000044947 */ /* 0x000fea0003800000 */
[----:B------:R0:W5:Y:S02]  /*98e0*/  LDG.E.U8 R23, desc[UR22][R28.64+0x98] ;  /* 0x000098161c177981 */ /* 0x000164000c1e1100 */
.L_x_190:
[----:B------:R-:W-:Y:S05]  /*98f0*/  BSYNC B1 ;  /* 0x0000000000017941 */ /* 0x000fea0003800000 */
.L_x_189:
        /* <DEDUP_REMOVED lines=8> */
[----:B------:R-:W-:-:S05]  /*9980*/  F2FP.SATFINITE.E5M2.F32.PACK_AB_MERGE_C R23, RZ, R23, RZ ;  /* 0x00000017ff17723e */ /* 0x000fca00048060ff */
[----:B------:R0:W-:Y:S01]  /*9990*/  @!P4 STG.E.U8 desc[UR22][R24.64+0x98], R23 ;  /* 0x000098171800c986 */ /* 0x0001e2000c101116 */
[----:B------:R-:W-:Y:S05]  /*99a0*/  @P3 BRA `(.L_x_192) ;  /* 0x0000000000043947 */ /* 0x000fea0003800000 */
[----:B------:R0:W5:Y:S02]  /*99b0*/  LDG.E.U8 R22, desc[UR22][R28.64+0x99] ;  /* 0x000099161c167981 */ /* 0x000164000c1e1100 */
.L_x_192:
[----:B------:R-:W-:Y:S05]  /*99c0*/  BSYNC B1 ;  /* 0x0000000000017941 */ /* 0x000fea0003800000 */
.L_x_191:
        /* <DEDUP_REMOVED lines=12> */
.L_x_194:
[----:B------:R-:W-:Y:S05]  /*9a90*/  BSYNC B1 ;  /* 0x0000000000017941 */ /* 0x000fea0003800000 */
.L_x_193:
        /* <DEDUP_REMOVED lines=12> */
.L_x_196:
[----:B------:R-:W-:Y:S05]  /*9b60*/  BSYNC B1 ;  /* 0x0000000000017941 */ /* 0x000fea0003800000 */
.L_x_195:
        /* <DEDUP_REMOVED lines=12> */
.L_x_198:
[----:B------:R-:W-:Y:S05]  /*9c30*/  BSYNC B1 ;  /* 0x0000000000017941 */ /* 0x000fea0003800000 */
.L_x_197:
        /* <DEDUP_REMOVED lines=12> */
.L_x_200:
[----:B------:R-:W-:Y:S05]  /*9d00*/  BSYNC B1 ;  /* 0x0000000000017941 */ /* 0x000fea0003800000 */
.L_x_199:
        /* <DEDUP_REMOVED lines=12> */
.L_x_202:
[----:B------:R-:W-:Y:S05]  /*9dd0*/  BSYNC B1 ;  /* 0x0000000000017941 */ /* 0x000fea0003800000 */
.L_x_201:
        /* <DEDUP_REMOVED lines=12> */
.L_x_204:
[----:B------:R-:W-:Y:S05]  /*9ea0*/  BSYNC B1 ;  /* 0x0000000000017941 */ /* 0x000fea0003800000 */
.L_x_203:
        /* <DEDUP_REMOVED lines=12> */
.L_x_206:
[----:B------:R-:W-:Y:S05]  /*9f70*/  BSYNC B1 ;  /* 0x0000000000017941 */ /* 0x000fea0003800000 */
.L_x_205:
        /* <DEDUP_REMOVED lines=12> */
.L_x_208:
[----:B------:R-:W-:Y:S05]  /*a040*/  BSYNC B1 ;  /* 0x0000000000017941 */ /* 0x000fea0003800000 */
.L_x_207:
        /* <DEDUP_REMOVED lines=12> */
.L_x_210:
[----:B------:R-:W-:Y:S05]  /*a110*/  BSYNC B1 ;  /* 0x0000000000017941 */ /* 0x000fea0003800000 */
.L_x_209:
        /* <DEDUP_REMOVED lines=12> */
.L_x_212:
[----:B------:R-:W-:Y:S05]  /*a1e0*/  BSYNC B1 ;  /* 0x0000000000017941 */ /* 0x000fea0003800000 */
.L_x_211:
        /* <DEDUP_REMOVED lines=12> */
.L_x_214:
[----:B------:R-:W-:Y:S05]  /*a2b0*/  BSYNC B1 ;  /* 0x0000000000017941 */ /* 0x000fea0003800000 */
.L_x_213:
        /* <DEDUP_REMOVED lines=12> */
.L_x_216:
[----:B------:R-:W-:Y:S05]  /*a380*/  BSYNC B1 ;  /* 0x0000000000017941 */ /* 0x000fea0003800000 */
.L_x_215:
        /* <DEDUP_REMOVED lines=12> */
.L_x_218:
[----:B------:R-:W-:Y:S05]  /*a450*/  BSYNC B1 ;  /* 0x0000000000017941 */ /* 0x000fea0003800000 */
.L_x_217:
        /* <DEDUP_REMOVED lines=12> */
.L_x_220:
[----:B------:R-:W-:Y:S05]  /*a520*/  BSYNC B1 ;  /* 0x0000000000017941 */ /* 0x000fea0003800000 */
.L_x_219:
        /* <DEDUP_REMOVED lines=12> */
.L_x_222:
[----:B------:R-:W-:Y:S05]  /*a5f0*/  BSYNC B1 ;  /* 0x0000000000017941 */ /* 0x000fea0003800000 */
.L_x_221:
        /* <DEDUP_REMOVED lines=12> */
.L_x_224:
[----:B------:R-:W-:Y:S05]  /*a6c0*/  BSYNC B1 ;  /* 0x0000000000017941 */ /* 0x000fea0003800000 */
.L_x_223:
        /* <DEDUP_REMOVED lines=12> */
.L_x_226:
[----:B------:R-:W-:Y:S05]  /*a790*/  BSYNC B1 ;  /* 0x0000000000017941 */ /* 0x000fea0003800000 */
.L_x_225:
        /* <DEDUP_REMOVED lines=12> */
.L_x_228:
[----:B------:R-:W-:Y:S05]  /*a860*/  BSYNC B1 ;  /* 0x0000000000017941 */ /* 0x000fea0003800000 */
.L_x_227:
        /* <DEDUP_REMOVED lines=12> */
.L_x_230:
[----:B------:R-:W-:Y:S05]  /*a930*/  BSYNC B1 ;  /* 0x0000000000017941 */ /* 0x000fea0003800000 */
.L_x_229:
        /* <DEDUP_REMOVED lines=12> */
.L_x_232:
[----:B------:R-:W-:Y:S05]  /*aa00*/  BSYNC B1 ;  /* 0x0000000000017941 */ /* 0x000fea0003800000 */
.L_x_231:
[----:B-----5:R-:W-:Y:S01]  /*aa10*/  LOP3.LUT R2, R2, 0xff, RZ, 0xc0, !PT ;  /* 0x000000ff02027812 */ /* 0x020fe200078ec0ff */
[----:B------:R-:W-:Y:S01]  /*aa20*/  BSSY B1, `(.L_x_233) ;  /* 0x000000b000017945 */ /* 0x000fe20003800000 */
[----:B------:R-:W-:Y:S02]  /*aa30*/  ISETP.LT.OR P4, PT, R34, 0xc1, !P1 ;  /* 0x000000c12200780c */ /* 0x000fe40004f81670 */
[----:B------:R-:W-:-:S05]  /*aa40*/  F2FP.F16.E5M2.UNPACK_B R2, R2 ;  /* 0x00000002ff02723e */ /* 0x000fca00020004ff */
[----:B------:R-:W-:-:S05]  /*aa50*/  HADD2.F32 R2, -RZ, R2.H0_H0 ;  /* 0x20000002ff027230 */ /* 0x000fca0000004100 */
[----:B0-----:R-:W-:-:S04]  /*aa60*/  FMUL R3, R2, UR25 ;  /* 0x0000001902037c20 */ /* 0x001fc80008400000 */
[----:B------:R-:W-:Y:S01]  /*aa70*/  FFMA R3, R0, UR24, R3 ;  /* 0x0000001800037c23 */ /* 0x000fe20008000003 */
[----:B------:R-:W-:-:S04]  /*aa80*/  PRMT R0, RZ, 0x7610, R0 ;  /* 0x00007610ff007816 */ /* 0x000fc80000000000 */
[----:B------:R-:W-:-:S05]  /*aa90*/  F2FP.SATFINITE.E5M2.F32.PACK_AB_MERGE_C R3, RZ, R3, RZ ;  /* 0x00000003ff03723e */ /* 0x000fca00048060ff */
[----:B------:R0:W-:Y:S01]  /*aaa0*/  @!P3 STG.E.U8 desc[UR22][R24.64+0xc1], R3 ;  /* 0x0000c1031800b986 */ /* 0x0001e2000c101116 */
[----:B------:R-:W-:Y:S05]  /*aab0*/  @P4 BRA `(.L_x_234) ;  /* 0x0000000000044947 */ /* 0x000fea0003800000 */
[----:B------:R0:W5:Y:S02]  /*aac0*/  LDG.E.U8 R0, desc[UR22][R30.64+0xc0] ;  /* 0x0000c0161e007981 */ /* 0x000164000c1e1100 */
.L_x_234:
[----:B------:R-:W-:Y:S05]  /*aad0*/  BSYNC B1 ;  /* 0x0000000000017941 */ /* 0x000fea0003800000 */
.L_x_233:
[----:B------:R-:W2:Y:S01]  /*aae0*/  LDL.LU R2, [R1] ;  /* 0x0000000001027983 */ /* 0x000ea20000300800 */
[----:B-----5:R-:W-:Y:S01]  /*aaf0*/  LOP3.LUT R0, R0, 0xff, RZ, 0xc0, !PT ;  /* 0x000000ff00007812 */ /* 0x020fe200078ec0ff */
[----:B------:R-:W-:Y:S01]  /*ab00*/  BSSY B1, `(.L_x_235) ;  /* 0x000000b000017945 */ /* 0x000fe20003800000 */
[----:B------:R-:W-:Y:S02]  /*ab10*/  ISETP.LT.OR P3, PT, R34, 0xc2, !P1 ;  /* 0x000000c22200780c */ /* 0x000fe40004f61670 */
[----:B------:R-:W-:-:S05]  /*ab20*/  F2FP.F16.E5M2.UNPACK_B R0, R0 ;  /* 0x00000000ff00723e */ /* 0x000fca00020004ff */
[----:B------:R-:W-:-:S05]  /*ab30*/  HADD2.F32 R0, -RZ, R0.H0_H0 ;  /* 0x20000000ff007230 */ /* 0x000fca0000004100 */
[----:B------:R-:W-:-:S04]  /*ab40*/  FMUL R0, R0, UR25 ;  /* 0x0000001900007c20 */ /* 0x000fc80008400000 */
[----:B--2---:R-:W-:-:S05]  /*ab50*/  FFMA R0, R2, UR24, R0 ;  /* 0x0000001802007c23 */ /* 0x004fca0008000000 */
[----:B0-----:R-:W-:Y:S02]  /*ab60*/  F2FP.SATFINITE.E5M2.F32.PACK_AB_MERGE_C R3, RZ, R0, RZ ;  /* 0x00000000ff03723e */ /* 0x001fe400048060ff */
[----:B------:R-:W-:-:S03]  /*ab70*/  PRMT R0, RZ, 0x7610, R0 ;  /* 0x00007610ff007816 */ /* 0x000fc60000000000 */
[----:B------:R0:W-:Y:S01]  /*ab80*/  @!P4 STG.E.U8 desc[UR22][R26.64+0xc0], R3 ;  /* 0x0000c0031a00c986 */ /* 0x0001e2000c101116 */
[----:B------:R-:W-:Y:S05]  /*ab90*/  @P3 BRA `(.L_x_236) ;  /* 0x0000000000043947 */ /* 0x000fea0003800000 */
[----:B------:R2:W5:Y:S02]  /*aba0*/  LDG.E.U8 R0, desc[UR22][R30.64+0xc1] ;  /* 0x0000c1161e007981 */ /* 0x000564000c1e1100 */
.L_x_236:
[----:B------:R-:W-:Y:S05]  /*abb0*/  BSYNC B1 ;  /* 0x0000000000017941 */ /* 0x000fea0003800000 */
.L_x_235:
[----:B------:R-:W3:Y:S01]  /*abc0*/  LDL.LU R2, [R1+0x4] ;  /* 0x0000040001027983 */ /* 0x000ee20000300800 */
[----:B-----5:R-:W-:Y:S01]  /*abd0*/  LOP3.LUT R0, R0, 0xff, RZ, 0xc0, !PT ;  /* 0x000000ff00007812 */ /* 0x020fe200078ec0ff */
[----:B------:R-:W-:Y:S01]  /*abe0*/  BSSY B1, `(.L_x_237) ;  /* 0x000000b000017945 */ /* 0x000fe20003800000 */
[----:B------:R-:W-:Y:S02]  /*abf0*/  ISETP.LT.OR P4, PT, R34, 0xc9, !P0 ;  /* 0x000000c92200780c */ /* 0x000fe40004781670 */
[----:B------:R-:W-:-:S05]  /*ac00*/  F2FP.F16.E5M2.UNPACK_B R0, R0 ;  /* 0x00000000ff00723e */ /* 0x000fca00020004ff */
[----:B------:R-:W-:-:S05]  /*ac10*/  HADD2.F32 R0, -RZ, R0.H0_H0 ;  /* 0x20000000ff007230 */ /* 0x000fca0000004100 */
[----:B------:R-:W-:-:S04]  /*ac20*/  FMUL R0, R0, UR25 ;  /* 0x0000001900007c20 */ /* 0x000fc80008400000 */
[----:B---3--:R-:W-:-:S05]  /*ac30*/  FFMA R0, R2, UR24, R0 ;  /* 0x0000001802007c23 */ /* 0x008fca0008000000 */
[----:B0-----:R-:W-:Y:S02]  /*ac40*/  F2FP.SATFINITE.E5M2.F32.PACK_AB_MERGE_C R3, RZ, R0, RZ ;  /* 0x00000000ff03723e */ /* 0x001fe400048060ff */
[----:B------:R-:W-:-:S03]  /*ac50*/  PRMT R0, RZ, 0x7610, R0 ;  /* 0x00007610ff007816 */ /* 0x000fc60000000000 */
[----:B------:R0:W-:Y:S01]  /*ac60*/  @!P3 STG.E.U8 desc[UR22][R26.64+0xc1], R3 ;  /* 0x0000c1031a00b986 */ /* 0x0001e2000c101116 */
[----:B------:R-:W-:Y:S05]  /*ac70*/  @P4 BRA `(.L_x_238) ;  /* 0x0000000000044947 */ /* 0x000fea0003800000 */
[----:B------:R3:W5:Y:S02]  /*ac80*/  LDG.E.U8 R0, desc[UR22][R28.64+0xc8] ;  /* 0x0000c8161c007981 */ /* 0x000764000c1e1100 */
.L_x_238:
[----:B------:R-:W-:Y:S05]  /*ac90*/  BSYNC B1 ;  /* 0x0000000000017941 */ /* 0x000fea0003800000 */
.L_x_237:
[----:B------:R-:W2:Y:S01]  /*aca0*/  LDL.LU R2, [R1+0x8] ;  /* 0x0000080001027983 */ /* 0x000ea20000300800 */
        /* <DEDUP_REMOVED lines=12> */
.L_x_240:
[----:B------:R-:W-:Y:S05]  /*ad70*/  BSYNC B1 ;  /* 0x0000000000017941 */ /* 0x000fea0003800000 */
.L_x_239:
        /* <DEDUP_REMOVED lines=13> */
.L_x_242:
[----:B------:R-:W-:Y:S05]  /*ae50*/  BSYNC B1 ;  /* 0x0000000000017941 */ /* 0x000fea0003800000 */
.L_x_241:
        /* <DEDUP_REMOVED lines=13> */
.L_x_244:
[----:B------:R-:W-:Y:S05]  /*af30*/  BSYNC B1 ;  /* 0x0000000000017941 */ /* 0x000fea0003800000 */
.L_x_243:
        /* <DEDUP_REMOVED lines=13> */
.L_x_246:
[----:B------:R-:W-:Y:S05]  /*b010*/  BSYNC B1 ;  /* 0x0000000000017941 */ /* 0x000fea0003800000 */
.L_x_245:
        /* <DEDUP_REMOVED lines=13> */
.L_x_248:
[----:B------:R-:W-:Y:S05]  /*b0f0*/  BSYNC B1 ;  /* 0x0000000000017941 */ /* 0x000fea0003800000 */
.L_x_247:
        /* <DEDUP_REMOVED lines=13> */
.L_x_250:
[----:B------:R-:W-:Y:S05]  /*b1d0*/  BSYNC B1 ;  /* 0x0000000000017941 */ /* 0x000fea0003800000 */
.L_x_249:
        /* <DEDUP_REMOVED lines=13> */
.L_x_252:
[----:B------:R-:W-:Y:S05]  /*b2b0*/  BSYNC B1 ;  /* 0x0000000000017941 */ /* 0x000fea0003800000 */
.L_x_251:
        /* <DEDUP_REMOVED lines=13> */
.L_x_254:
[----:B------:R-:W-:Y:S05]  /*b390*/  BSYNC B1 ;  /* 0x0000000000017941 */ /* 0x000fea0003800000 */
.L_x_253:
        /* <DEDUP_REMOVED lines=13> */
.L_x_256:
[----:B------:R-:W-:Y:S05]  /*b470*/  BSYNC B1 ;  /* 0x0000000000017941 */ /* 0x000fea0003800000 */
.L_x_255:
        /* <DEDUP_REMOVED lines=13> */
.L_x_258:
[----:B------:R-:W-:Y:S05]  /*b550*/  BSYNC B1 ;  /* 0x0000000000017941 */ /* 0x000fea0003800000 */
.L_x_257:
        /* <DEDUP_REMOVED lines=13> */
.L_x_260:
[----:B------:R-:W-:Y:S05]  /*b630*/  BSYNC B1 ;  /* 0x0000000000017941 */ /* 0x000fea0003800000 */
.L_x_259:
        /* <DEDUP_REMOVED lines=13> */
.L_x_262:
[----:B------:R-:W-:Y:S05]  /*b710*/  BSYNC B1 ;  /* 0x0000000000017941 */ /* 0x000fea0003800000 */
.L_x_261:
        /* <DEDUP_REMOVED lines=13> */
.L_x_264:
[----:B------:R-:W-:Y:S05]  /*b7f0*/  BSYNC B1 ;  /* 0x0000000000017941 */ /* 0x000fea0003800000 */
.L_x_263:
        /* <DEDUP_REMOVED lines=13> */
.L_x_266:
[----:B------:R-:W-:Y:S05]  /*b8d0*/  BSYNC B1 ;  /* 0x0000000000017941 */ /* 0x000fea0003800000 */
.L_x_265:
        /* <DEDUP_REMOVED lines=13> */
.L_x_268:
[----:B------:R-:W-:Y:S05]  /*b9b0*/  BSYNC B1 ;  /* 0x0000000000017941 */ /* 0x000fea0003800000 */
.L_x_267:
        /* <DEDUP_REMOVED lines=13> */
.L_x_270:
[----:B------:R-:W-:Y:S05]  /*ba90*/  BSYNC B1 ;  /* 0x0000000000017941 */ /* 0x000fea0003800000 */
.L_x_269:
        /* <DEDUP_REMOVED lines=13> */
.L_x_272:
[----:B------:R-:W-:Y:S05]  /*bb70*/  BSYNC B1 ;  /* 0x0000000000017941 */ /* 0x000fea0003800000 */
.L_x_271:
        /* <DEDUP_REMOVED lines=13> */
.L_x_274:
[----:B------:R-:W-:Y:S05]  /*bc50*/  BSYNC B1 ;  /* 0x0000000000017941 */ /* 0x000fea0003800000 */
.L_x_273:
        /* <DEDUP_REMOVED lines=13> */
.L_x_276:
[----:B------:R-:W-:Y:S05]  /*bd30*/  BSYNC B1 ;  /* 0x0000000000017941 */ /* 0x000fea0003800000 */
.L_x_275:
        /* <DEDUP_REMOVED lines=13> */
.L_x_278:
[----:B------:R-:W-:Y:S05]  /*be10*/  BSYNC B1 ;  /* 0x0000000000017941 */ /* 0x000fea0003800000 */
.L_x_277:
        /* <DEDUP_REMOVED lines=13> */
.L_x_280:
[----:B------:R-:W-:Y:S05]  /*bef0*/  BSYNC B1 ;  /* 0x0000000000017941 */ /* 0x000fea0003800000 */
.L_x_279:
        /* <DEDUP_REMOVED lines=13> */
.L_x_282:
[----:B------:R-:W-:Y:S05]  /*bfd0*/  BSYNC B1 ;  /* 0x0000000000017941 */ /* 0x000fea0003800000 */
.L_x_281:
        /* <DEDUP_REMOVED lines=13> */
.L_x_284:
[----:B------:R-:W-:Y:S05]  /*c0b0*/  BSYNC B1 ;  /* 0x0000000000017941 */ /* 0x000fea0003800000 */
.L_x_283:
        /* <DEDUP_REMOVED lines=13> */
.L_x_286:
[----:B------:R-:W-:Y:S05]  /*c190*/  BSYNC B1 ;  /* 0x0000000000017941 */ /* 0x000fea0003800000 */
.L_x_285:
        /* <DEDUP_REMOVED lines=13> */
.L_x_288:
[----:B------:R-:W-:Y:S05]  /*c270*/  BSYNC B1 ;  /* 0x0000000000017941 */ /* 0x000fea0003800000 */
.L_x_287:
        /* <DEDUP_REMOVED lines=13> */
.L_x_290:
[----:B------:R-:W-:Y:S05]  /*c350*/  BSYNC B1 ;  /* 0x0000000000017941 */ /* 0x000fea0003800000 */
.L_x_289:
        /* <DEDUP_REMOVED lines=13> */
.L_x_292:
[----:B------:R-:W-:Y:S05]  /*c430*/  BSYNC B1 ;  /* 0x0000000000017941 */ /* 0x000fea0003800000 */
.L_x_291:
[----:B------:R-:W-:Y:S05]  /*c440*/  @P1 BRA `(.L_x_293) ;  /* 0x0000002000a41947 */ /* 0x000fea0003800000 */
[----:B------:R-:W2:Y:S01]  /*c450*/  LDL.LU R2, [R1+0x74] ;  /* 0x0000740001027983 */ /* 0x000ea20000300800 */
[----:B-----5:R-:W-:-:S04]  /*c460*/  LOP3.LUT R0, R0, 0xff, RZ, 0xc0, !PT ;  /* 0x000000ff00007812 */ /* 0x020fc800078ec0ff */
[----:B------:R-:W-:-:S05]  /*c470*/  F2FP.F16.E5M2.UNPACK_B R0, R0 ;  /* 0x00000000ff00723e */ /* 0x000fca00020004ff */
[----:B------:R-:W-:-:S05]  /*c480*/  HADD2.F32 R0, -RZ, R0.H0_H0 ;  /* 0x20000000ff007230 */ /* 0x000fca0000004100 */
[----:B------:R-:W-:-:S04]  /*c490*/  FMUL R0, R0, UR25 ;  /* 0x0000001900007c20 */ /* 0x000fc80008400000 */
[----:B--2---:R-:W-:-:S05]  /*c4a0*/  FFMA R0, R2, UR24, R0 ;  /* 0x0000001802007c23 */ /* 0x004fca0008000000 */
[----:B0-----:R-:W-:-:S05]  /*c4b0*/  F2FP.SATFINITE.E5M2.F32.PACK_AB_MERGE_C R3, RZ, R0, RZ ;  /* 0x00000000ff03723e */ /* 0x001fca00048060ff */
[----:B------:R0:W-:Y:S01]  /*c4c0*/  STG.E.U8 desc[UR22][R26.64+0xf9], R3 ;  /* 0x0000f9031a007986 */ /* 0x0001e2000c101116 */
[----:B------:R-:W-:Y:S05]  /*c4d0*/  BRA `(.L_x_293) ;  /* 0x0000002000807947 */ /* 0x000fea0003800000 */
.L_x_36:
[C---:B------:R-:W-:Y:S01]  /*c4e0*/  ISETP.GE.AND P1, PT, R39.reuse, 0x1, PT ;  /* 0x000000012700780c */ /* 0x040fe20003f26270 */
[----:B------:R-:W-:Y:S01]  /*c4f0*/  FMUL R226, R226, UR24 ;  /* 0x00000018e2e27c20 */ /* 0x000fe20008400000 */
[----:B------:R-:W2:Y:S01]  /*c500*/  LDL.LU R227, [R1+0x10] ;  /* 0x0000100001e37983 */ /* 0x000ea20000300800 */
[----:B------:R-:W-:Y:S01]  /*c510*/  ISETP.GE.AND P0, PT, R39, 0x9, PT ;  /* 0x000000092700780c */ /* 0x000fe20003f06270 */
[----:B------:R-:W-:Y:S01]  /*c520*/  FMUL R225, R225, UR24 ;  /* 0x00000018e1e17c20 */ /* 0x000fe20008400000 */
[C---:B------:R-:W-:Y:S02]  /*c530*/  ISETP.LT.OR P4, PT, R34.reuse, 0x1, !P1 ;  /* 0x000000012200780c */ /* 0x040fe40004f81670 */
[C---:B------:R-:W-:Y:S02]  /*c540*/  ISETP.LT.OR P5, PT, R34.reuse, 0x2, !P1 ;  /* 0x000000022200780c */ /* 0x040fe40004fa1670 */
[----:B------:R-:W-:Y:S02]  /*c550*/  F2FP.SATFINITE.E5M2.F32.PACK_AB_MERGE_C R29, RZ, R226, RZ ;  /* 0x000000e2ff1d723e */ /* 0x000fe400048060ff */
[----:B------:R-:W-:Y:S01]  /*c560*/  ISETP.LT.OR P3, PT, R34, 0x1, !P0 ;  /* 0x000000012200780c */ /* 0x000fe20004761670 */
[----:B------:R-:W-:Y:S01]  /*c570*/  FMUL R224, R224, UR24 ;  /* 0x00000018e0e07c20 */ /* 0x000fe20008400000 */
[----:B------:R-:W-:Y:S01]  /*c580*/  ISETP.LT.OR P6, PT, R34, 0xa, !P1 ;  /* 0x0000000a2200780c */ /* 0x000fe20004fc1670 */
[----:B------:R-:W-:Y:S01]  /*c590*/  FMUL R223, R223, UR24 ;  /* 0x00000018dfdf7c20 */ /* 0x000fe20008400000 */
[----:B------:R-:W-:Y:S01]  /*c5a0*/  F2FP.SATFINITE.E5M2.F32.PACK_AB_MERGE_C R225, RZ, R225, RZ ;  /* 0x000000e1ffe1723e */ /* 0x000fe200048060ff */
[----:B------:R-:W-:Y:S01]  /*c5b0*/  FMUL R221, R221, UR24 ;  /* 0x00000018dddd7c20 */ /* 0x000fe20008400000 */
[----:B------:R-:W-:Y:S01]  /*c5c0*/  FMUL R222, R222, UR24 ;  /* 0x00000018dede7c20 */ /* 0x000fe20008400000 */
[----:B------:R0:W-:Y:S01]  /*c5d0*/  @!P4 STG.E.U8 desc[UR22][R24.64], R29 ;  /* 0x0000001d1800c986 */ /* 0x0001e2000c101116 */
[----:B------:R-:W-:-:S02]  /*c5e0*/  ISETP.LT.OR P4, PT, R34, 0x2, !P0 ;  /* 0x000000022200780c */ /* 0x000fc40004781670 */
[----:B------:R-:W-:Y:S01]  /*c5f0*/  F2FP.SATFINITE.E5M2.F32.PACK_AB_MERGE_C R31, RZ, R224, RZ ;  /* 0x000000e0ff1f723e */ /* 0x000fe200048060ff */
[----:B------:R3:W-:Y:S01]  /*c600*/  @!P5 STG.E.U8 desc[UR22][R24.64+0x1], R225 ;  /* 0x000001e11800d986 */ /* 0x0007e2000c101116 */
[----:B------:R-:W-:Y:S02]  /*c610*/  ISETP.LT.OR P5, PT, R34, 0x9, !P1 ;  /* 0x000000092200780c */ /* 0x000fe40004fa1670 */
[----:B------:R-:W-:Y:S01]  /*c620*/  F2FP.SATFINITE.E5M2.F32.PACK_AB_MERGE_C R223, RZ, R223, RZ ;  /* 0x000000dfffdf723e */ /* 0x000fe200048060ff */
[----:B------:R-:W-:Y:S01]  /*c630*/  FMUL R220, R220, UR24 ;  /* 0x00000018dcdc7c20 */ /* 0x000fe20008400000 */
[----:B------:R-:W-:Y:S01]  /*c640*/  F2FP.SATFINITE.E5M2.F32.PACK_AB_MERGE_C R221, RZ, R221, RZ ;  /* 0x000000ddffdd723e */ /* 0x000fe200048060ff */
[----:B------:R-:W-:Y:S01]  /*c650*/  @!P3 STG.E.U8 desc[UR22][R26.64], R31 ;  /* 0x0000001f1a00b986 */ /* 0x000fe2000c101116 */
[----:B------:R-:W-:-:S03]  /*c660*/  ISETP.LT.OR P3, PT, R34, 0x9, !P0 ;  /* 0x000000092200780c */ /* 0x000fc60004761670 */
[----:B------:R-:W-:Y:S01]  /*c670*/  @!P4 STG.E.U8 desc[UR22][R26.64+0x1], R223 ;  /* 0x000001df1a00c986 */ /* 0x000fe2000c101116 */
[----:B------:R-:W-:-:S03]  /*c680*/  ISETP.LT.OR P4, PT, R34, 0xa, !P0 ;  /* 0x0000000a2200780c */ /* 0x000fc60004781670 */
[----:B------:R-:W-:Y:S01]  /*c690*/  @!P6 STG.E.U8 desc[UR22][R24.64+0x9], R221 ;  /* 0x000009dd1800e986 */ /* 0x000fe2000c101116 */
[C---:B------:R-:W-:Y:S01]  /*c6a0*/  ISETP.LT.OR P6, PT, R34.reuse, 0x12, !P1 ;  /* 0x000000122200780c */ /* 0x040fe20004fc1670 */
[----:B------:R-:W-:Y:S01]  /*c6b0*/  FMUL R219, R219, UR24 ;  /* 0x00000018dbdb7c20 */ /* 0x000fe20008400000 */
[----:B0-----:R-:W-:Y:S01]  /*c6c0*/  F2FP.SATFINITE.E5M2.F32.PACK_AB_MERGE_C R29, RZ, R222, RZ ;  /* 0x000000deff1d723e */ /* 0x001fe200048060ff */
[----:B------:R-:W-:Y:S01]  /*c6d0*/  FMUL R217, R217, UR24 ;  /* 0x00000018d9d97c20 */ /* 0x000fe20008400000 */
[----:B------:R-:W4:Y:S01]  /*c6e0*/  LDL.LU R226, [R1+0xc] ;  /* 0x00000c0001e27983 */ /* 0x000f220000300800 */
[----:B------:R-:W-:Y:S02]  /*c6f0*/  F2FP.SATFINITE.E5M2.F32.PACK_AB_MERGE_C R33, RZ, R220, RZ ;  /* 0x000000dcff21723e */ /* 0x000fe400048060ff */
[----:B------:R-:W-:Y:S01]  /*c700*/  F2FP.SATFINITE.E5M2.F32.PACK_AB_MERGE_C R219, RZ, R219, RZ ;  /* 0x000000dbffdb723e */ /* 0x000fe200048060ff */
[----:B------:R0:W-:Y:S01]  /*c710*/  @!P5 STG.E.U8 desc[UR22][R24.64+0x8], R29 ;  /* 0x0000081d1800d986 */ /* 0x0001e2000c101116 */
[----:B------:R-:W-:-:S02]  /*c720*/  ISETP.LT.OR P5, PT, R34, 0x11, !P1 ;  /* 0x000000112200780c */ /* 0x000fc40004fa1670 */
[----:B------:R-:W-:Y:S01]  /*c730*/  F2FP.SATFINITE.E5M2.F32.PACK_AB_MERGE_C R217, RZ, R217, RZ ;  /* 0x000000d9ffd9723e */ /* 0x000fe200048060ff */
[----:B---3--:R-:W3:Y:S01]  /*c740*/  LDL.LU R225, [R1+0x8] ;  /* 0x0000080001e17983 */ /* 0x008ee20000300800 */
[----:B------:R-:W-:-:S03]  /*c750*/  FMUL R218, R218, UR24 ;  /* 0x00000018dada7c20 */ /* 0x000fc60008400000 */
[----:B------:R-:W4:Y:S04]  /*c760*/  LDL.LU R224, [R1+0x4] ;  /* 0x0000040001e07983 */ /* 0x000f280000300800 */
[----:B------:R-:W3:Y:S01]  /*c770*/  LDL.LU R222, [R1] ;  /* 0x0000000001de7983 */ /* 0x000ee20000300800 */
[----:B0-----:R-:W-:Y:S01]  /*c780*/  F2FP.SATFINITE.E5M2.F32.PACK_AB_MERGE_C R29, RZ, R218, RZ ;  /* 0x000000daff1d723e */ /* 0x001fe200048060ff */
[----:B------:R-:W-:Y:S01]  /*c790*/  FMUL R216, R216, UR24 ;  /* 0x00000018d8d87c20 */ /* 0x000fe20008400000 */
[----:B------:R-:W-:Y:S01]  /*c7a0*/  FMUL R215, R215, UR24 ;  /* 0x00000018d7d77c20 */ /* 0x000fe20008400000 */
[----:B------:R0:W-:Y:S01]  /*c7b0*/  @!P3 STG.E.U8 desc[UR22][R26.64+0x8], R33 ;  /* 0x000008211a00b986 */ /* 0x0001e2000c101116 */
[C---:B------:R-:W-:Y:S01]  /*c7c0*/  ISETP.LT.OR P3, PT, R34.reuse, 0x11, !P0 ;  /* 0x000000112200780c */ /* 0x040fe20004761670 */
[----:B------:R-:W-:Y:S01]  /*c7d0*/  FMUL R213, R213, UR24 ;  /* 0x00000018d5d57c20 */ /* 0x000fe20008400000 */
[----:B------:R-:W-:Y:S01]  /*c7e0*/  F2FP.SATFINITE.E5M2.F32.PACK_AB_MERGE_C R31, RZ, R216, RZ ;  /* 0x000000d8ff1f723e */ /* 0x000fe200048060ff */
[----:B------:R-:W-:Y:S01]  /*c7f0*/  @!P4 STG.E.U8 desc[UR22][R26.64+0x9], R219 ;  /* 0x000009db1a00c986 */ /* 0x000fe2000c101116 */
[----:B------:R-:W-:Y:S01]  /*c800*/  ISETP.LT.OR P4, PT, R34, 0x12, !P0 ;  /* 0x000000122200780c */ /* 0x000fe20004781670 */
[----:B------:R-:W-:Y:S01]  /*c810*/  FMUL R214, R214, UR24 ;  /* 0x00000018d6d67c20 */ /* 0x000fe20008400000 */
[----:B------:R-:W-:Y:S01]  /*c820*/  F2FP.SATFINITE.E5M2.F32.PACK_AB_MERGE_C R215, RZ, R215, RZ ;  /* 0x000000d7ffd7723e */ /* 0x000fe200048060ff */
[----:B------:R-:W-:Y:S01]  /*c830*/  @!P6 STG.E.U8 desc[UR22][R24.64+0x11], R217 ;  /* 0x000011d91800e986 */ /* 0x000fe2000c101116 */
[----:B------:R-:W-:Y:S01]  /*c840*/  ISETP.LT.OR P6, PT, R34, 0x1a, !P1 ;  /* 0x0000001a2200780c */ /* 0x000fe20004fc1670 */
[----:B------:R-:W-:Y:S01]  /*c850*/  FMUL R212, R212, UR24 ;  /* 0x00000018d4d47c20 */ /* 0x000fe20008400000 */
[----:B------:R-:W-:Y:S01]  /*c860*/  F2FP.SATFINITE.E5M2.F32.PACK_AB_MERGE_C R213, RZ, R213, RZ ;  /* 0x000000d5ffd5723e */ /* 0x000fe200048060ff */
[----:B------:R1:W-:Y:S01]  /*c870*/  @!P5 STG.E.U8 desc[UR22][R24.64+0x10], R29 ;  /* 0x0000101d1800d986 */ /* 0x0003e2000c101116 */
[C---:B------:R-:W-:Y:S01]  /*c880*/  ISETP.LT.OR P5, PT, R34.reuse, 0x19, !P1 ;  /* 0x000000192200780c */ /* 0x040fe20004fa1670 */
[----:B------:R-:W-:Y:S01]  /*c890*/  FMUL R211, R211, UR24 ;  /* 0x00000018d3d37c20 */ /* 0x000fe20008400000 */
[----:B------:R-:W-:Y:S01]  /*c8a0*/  FMUL R209, R209, UR24 ;  /* 0x00000018d1d17c20 */ /* 0x000fe20008400000 */
[----:B------:R1:W-:Y:S01]  /*c8b0*/  @!P3 STG.E.U8 desc[UR22][R26.64+0x10], R31 ;  /* 0x0000101f1a00b986 */ /* 0x0003e2000c101116 */
[----:B------:R-:W-:Y:S01]  /*c8c0*/  ISETP.LT.OR P3, PT, R34, 0x19, !P0 ;  /* 0x000000192200780c */ /* 0x000fe20004761670 */
[----:B------:R-:W-:Y:S01]  /*c8d0*/  FMUL R210, R210, UR24 ;  /* 0x00000018d2d27c20 */ /* 0x000fe20008400000 */
[----:B0-----:R-:W-:Y:S01]  /*c8e0*/  F2FP.SATFINITE.E5M2.F32.PACK_AB_MERGE_C R33, RZ, R212, RZ ;  /* 0x000000d4ff21723e */ /* 0x001fe200048060ff */
[----:B------:R-:W-:Y:S01]  /*c8f0*/  @!P4 STG.E.U8 desc[UR22][R26.64+0x11], R215 ;  /* 0x000011d71a00c986 */ /* 0x000fe2000c101116 */
[----:B------:R-:W-:Y:S01]  /*c900*/  ISETP.LT.OR P4, PT, R34, 0x1a, !P0 ;  /* 0x0000001a2200780c */ /* 0x000fe20004781670 */
[----:B------:R-:W-:Y:S01]  /*c910*/  FMUL R208, R208, UR24 ;  /* 0x00000018d0d07c20 */ /* 0x000fe20008400000 */
[----:B------:R-:W-:Y:S01]  /*c920*/  F2FP.SATFINITE.E5M2.F32.PACK_AB_MERGE_C R211, RZ, R211, RZ ;  /* 0x000000d3ffd3723e */ /* 0x000fe200048060ff */
[----:B------:R-:W-:Y:S01]  /*c930*/  @!P6 STG.E.U8 desc[UR22][R24.64+0x19], R213 ;  /* 0x000019d51800e986 */ /* 0x000fe2000c101116 */
[----:B------:R-:W-:Y:S01]  /*c940*/  ISETP.LT.OR P6, PT, R34, 0x22, !P1 ;  /* 0x000000222200780c */ /* 0x000fe20004fc1670 */
[----:B------:R-:W-:Y:S01]  /*c950*/  FMUL R207, R207, UR24 ;  /* 0x00000018cfcf7c20 */ /* 0x000fe20008400000 */
[----:B-1----:R-:W-:Y:S01]  /*c960*/  F2FP.SATFINITE.E5M2.F32.PACK_AB_MERGE_C R29, RZ, R214, RZ ;  /* 0x000000d6ff1d723e */ /* 0x002fe200048060ff */
[----:B------:R-:W-:Y:S01]  /*c970*/  FMUL R205, R205, UR24 ;  /* 0x00000018cdcd7c20 */ /* 0x000fe20008400000 */
[----:B------:R-:W-:Y:S01]  /*c980*/  F2FP.SATFINITE.E5M2.F32.PACK_AB_MERGE_C R209, RZ, R209, RZ ;  /* 0x000000d1ffd1723e */ /* 0x000fe200048060ff */
[----:B------:R-:W-:Y:S01]  /*c990*/  FMUL R206, R206, UR24 ;  /* 0x00000018cece7c20 */ /* 0x000fe20008400000 */
[----:B------:R-:W-:Y:S01]  /*c9a0*/  F2FP.SATFINITE.E5M2.F32.PACK_AB_MERGE_C R31, RZ, R208, RZ ;  /* 0x000000d0ff1f723e */ /* 0x000fe200048060ff */
[----:B------:R0:W-:Y:S01]  /*c9b0*/  @!P5 STG.E.U8 desc[UR22][R24.64+0x18], R29 ;  /* 0x0000181d1800d986 */ /* 0x0001e2000c101116 */
[----:B------:R-:W-:Y:S01]  /*c9c0*/  ISETP.LT.OR P5, PT, R34, 0x21, !P1 ;  /* 0x000000212200780c */ /* 0x000fe20004fa1670 */
[----:B------:R-:W-:Y:S01]  /*c9d0*/  FMUL R204, R204, UR24 ;  /* 0x00000018cccc7c20 */ /* 0x000fe20008400000 */
[----:B------:R-:W-:Y:S01]  /*c9e0*/  F2FP.SATFINITE.E5M2.F32.PACK_AB_MERGE_C R207, RZ, R207, RZ ;  /* 0x000000cfffcf723e */ /* 0x000fe200048060ff */
[----:B------:R1:W-:Y:S01]  /*c9f0*/  @!P3 STG.E.U8 desc[UR22][R26.64+0x18], R33 ;  /* 0x000018211a00b986 */ /* 0x0003e2000c101116 */
[C---:B------:R-:W-:Y:S01]  /*ca00*/  ISETP.LT.OR P3, PT, R34.reuse, 0x21, !P0 ;  /* 0x000000212200780c */ /* 0x040fe20004761670 */
[----:B------:R-:W-:Y:S01]  /*ca10*/  FMUL R203, R203, UR24 ;  /* 0x00000018cbcb7c20 */ /* 0x000fe20008400000 */
[----:B------:R-:W-:Y:S01]  /*ca20*/  F2FP.SATFINITE.E5M2.F32.PACK_AB_MERGE_C R205, RZ, R205, RZ ;  /* 0x000000cdffcd723e */ /* 0x000fe200048060ff */
[----:B------:R-:W-:Y:S01]  /*ca30*/  @!P4 STG.E.U8 desc[UR22][R26.64+0x19], R211 ;  /* 0x000019d31a00c986 */ /* 0x000fe2000c101116 */
[C---:B------:R-:W-:Y:S01]  /*ca40*/  ISETP.LT.OR P4, PT, R34.reuse, 0x22, !P0 ;  /* 0x000000222200780c */ /* 0x040fe20004781670 */
[----:B------:R-:W-:Y:S01]  /*ca50*/  FMUL R201, R201, UR24 ;  /* 0x00000018c9c97c20 */ /* 0x000fe20008400000 */
[----:B------:R-:W-:Y:S01]  /*ca60*/  F2FP.SATFINITE.E5M2.F32.PACK_AB_MERGE_C R203, RZ, R203, RZ ;  /* 0x000000cbffcb723e */ /* 0x000fe200048060ff */
[----:B------:R-:W-:Y:S01]  /*ca70*/  @!P6 STG.E.U8 desc[UR22][R24.64+0x21], R209 ;  /* 0x000021d11800e986 */ /* 0x000fe2000c101116 */
[----:B------:R-:W-:Y:S01]  /*ca80*/  ISETP.LT.OR P6, PT, R34, 0x2a, !P1 ;  /* 0x0000002a2200780c */ /* 0x000fe20004fc1670 */
[----:B------:R-:W-:Y:S01]  /*ca90*/  FMUL R202, R202, UR24 ;  /* 0x00000018caca7c20 */ /* 0x000fe20008400000 */
[----:B0-----:R-:W-:Y:S01]  /*caa0*/  F2FP.SATFINITE.E5M2.F32.PACK_AB_MERGE_C R29, RZ, R210, RZ ;  /* 0x000000d2ff1d723e */ /* 0x001fe200048060ff */
[----:B------:R-:W-:Y:S01]  /*cab0*/  FMUL R200, R200, UR24 ;  /* 0x00000018c8c87c20 */ /* 0x000fe20008400000 */
[----:B-1----:R-:W-:Y:S01]  /*cac0*/  F2FP.SATFINITE.E5M2.F32.PACK_AB_MERGE_C R33, RZ, R204, RZ ;  /* 0x000000ccff21723e */ /* 0x002fe200048060ff */
[----:B------:R-:W-:Y:S01]  /*cad0*/  FMUL R199, R199, UR24 ;  /* 0x00000018c7c77c20 */ /* 0x000fe20008400000 */
[----:B------:R-:W-:Y:S01]  /*cae0*/  F2FP.SATFINITE.E5M2.F32.PACK_AB_MERGE_C R201, RZ, R201, RZ ;  /* 0x000000c9ffc9723e */ /* 0x000fe200048060ff */
[----:B------:R0:W-:Y:S01]  /*caf0*/  @!P5 STG.E.U8 desc[UR22][R24.64+0x20], R29 ;  /* 0x0000201d1800d986 */ /* 0x0001e2000c101116 */
[C---:B------:R-:W-:Y:S01]  /*cb00*/  ISETP.LT.OR P5, PT, R34.reuse, 0x29, !P1 ;  /* 0x000000292200780c */ /* 0x040fe20004fa1670 */
[----:B------:R-:W-:Y:S01]  /*cb10*/  FMUL R197, R197, UR24 ;  /* 0x00000018c5c57c20 */ /* 0x000fe20008400000 */
[----:B------:R-:W-:Y:S01]  /*cb20*/  F2FP.SATFINITE.E5M2.F32.PACK_AB_MERGE_C R199, RZ, R199, RZ ;  /* 0x000000c7ffc7723e */ /* 0x000fe200048060ff */
[----:B------:R1:W-:Y:S01]  /*cb30*/  @!P3 STG.E.U8 desc[UR22][R26.64+0x20], R31 ;  /* 0x0000201f1a00b986 */ /* 0x0003e2000c101116 */
[----:B------:R-:W-:Y:S01]  /*cb40*/  ISETP.LT.OR P3, PT, R34, 0x29, !P0 ;  /* 0x000000292200780c */ /* 0x000fe20004761670 */
[----:B------:R-:W-:Y:S01]  /*cb50*/  FMUL R198, R198, UR24 ;  /* 0x00000018c6c67c20 */ /* 0x000fe20008400000 */
[----:B------:R-:W-:Y:S01]  /*cb60*/  F2FP.SATFINITE.E5M2.F32.PACK_AB_MERGE_C R197, RZ, R197, RZ ;  /* 0x000000c5ffc5723e */ /* 0x000fe200048060ff */
[----:B------:R-:W-:Y:S01]  /*cb70*/  @!P4 STG.E.U8 desc[UR22][R26.64+0x21], R207 ;  /* 0x000021cf1a00c986 */ /* 0x000fe2000c101116 */
[----:B------:R-:W-:Y:S01]  /*cb80*/  ISETP.LT.OR P4, PT, R34, 0x2a, !P0 ;  /* 0x0000002a2200780c */ /* 0x000fe20004781670 */
[----:B------:R-:W-:Y:S01]  /*cb90*/  FMUL R196, R196, UR24 ;  /* 0x00000018c4c47c20 */ /* 0x000fe20008400000 */
[----:B------:R-:W-:Y:S01]  /*cba0*/  FMUL R195, R195, UR24 ;  /* 0x00000018c3c37c20 */ /* 0x000fe20008400000 */
        /* <DEDUP_REMOVED lines=27> */
[----:B------:R-:W-:Y:S01]  /*cd60*/  FMUL R186, R186, UR24 ;  /* 0x00000018baba7c20 */ /* 0x000fe20008400000 */
        /* <DEDUP_REMOVED lines=154> */
[----:B-----5:R-:W-:Y:S01]  /*d710*/  FMUL R5, R5, UR24 ;  /* 0x0000001805057c20 */ /* 0x020fe20008400000 */
[----:B0-----:R-:W-:Y:S01]  /*d720*/  F2FP.SATFINITE.E5M2.F32.PACK_AB_MERGE_C R29, RZ, R170, RZ ;  /* 0x000000aaff1d723e */ /* 0x001fe200048060ff */
[----:B------:R-:W-:Y:S01]  /*d730*/  FMUL R0, R0, UR24 ;  /* 0x0000001800007c20 */ /* 0x000fe20008400000 */
[----:B-1----:R-:W-:Y:S01]  /*d740*/  F2FP.SATFINITE.E5M2.F32.PACK_AB_MERGE_C R33, RZ, R164, RZ ;  /* 0x000000a4ff21723e */ /* 0x002fe200048060ff */
[----:B------:R-:W-:Y:S01]  /*d750*/  FMUL R6, R6, UR24 ;  /* 0x0000001806067c20 */ /* 0x000fe20008400000 */
[----:B------:R-:W-:Y:S01]  /*d760*/  F2FP.SATFINITE.E5M2.F32.PACK_AB_MERGE_C R7, RZ, R7, RZ ;  /* 0x00000007ff07723e */ /* 0x000fe200048060ff */
[----:B------:R0:W-:Y:S01]  /*d770*/  @!P5 STG.E.U8 desc[UR22][R24.64+0x70], R29 ;  /* 0x0000701d1800d986 */ /* 0x0001e2000c101116 */
[----:B------:R-:W-:Y:S01]  /*d780*/  ISETP.LT.OR P5, PT, R34, 0x79, !P1 ;  /* 0x000000792200780c */ /* 0x000fe20004fa1670 */
[----:B------:R-:W-:Y:S01]  /*d790*/  FMUL R2, R2, UR24 ;  /* 0x0000001802027c20 */ /* 0x000fe20008400000 */
[----:B------:R-:W-:Y:S01]  /*d7a0*/  F2FP.SATFINITE.E5M2.F32.PACK_AB_MERGE_C R5, RZ, R5, RZ ;  /* 0x00000005ff05723e */ /* 0x000fe200048060ff */
[----:B------:R1:W-:Y:S01]  /*d7b0*/  @!P3 STG.E.U8 desc[UR22][R26.64+0x70], R31 ;  /* 0x0000701f1a00b986 */ /* 0x0003e2000c101116 */
[----:B------:R-:W-:Y:S01]  /*d7c0*/  ISETP.LT.OR P3, PT, R34, 0x79, !P0 ;  /* 0x000000792200780c */ /* 0x000fe20004761670 */
[----:B------:R-:W-:Y:S01]  /*d7d0*/  FMUL R3, R3, UR24 ;  /* 0x0000001803037c20 */ /* 0x000fe20008400000 */
[----:B------:R-:W-:Y:S01]  /*d7e0*/  FMUL R4, R4, UR24 ;  /* 0x0000001804047c20 */ /* 0x000fe20008400000 */
[----:B------:R-:W-:Y:S01]  /*d7f0*/  @!P4 STG.E.U8 desc[UR22][R26.64+0x71], R167 ;  /* 0x000071a71a00c986 */ /* 0x000fe2000c101116 */
[----:B------:R-:W-:-:S03]  /*d800*/  ISETP.LT.OR P4, PT, R34, 0x7a, !P0 ;  /* 0x0000007a2200780c */ /* 0x000fc60004781670 */
[----:B------:R-:W-:Y:S01]  /*d810*/  @!P6 STG.E.U8 desc[UR22][R24.64+0x79], R165 ;  /* 0x000079a51800e986 */ /* 0x000fe2000c101116 */
[----:B------:R-:W-:Y:S02]  /*d820*/  ISETP.LT.OR P6, PT, R34, 0x82, !P1 ;  /* 0x000000822200780c */ /* 0x000fe40004fc1670 */
[----:B0-----:R-:W-:Y:S01]  /*d830*/  F2FP.SATFINITE.E5M2.F32.PACK_AB_MERGE_C R29, RZ, R166, RZ ;  /* 0x000000a6ff1d723e */ /* 0x001fe200048060ff */
[----:B------:R-:W4:Y:S01]  /*d840*/  LDL.LU R220, [R1+0x14] ;  /* 0x0000140001dc7983 */ /* 0x000f220000300800 */
[----:B-1----:R-:W-:-:S03]  /*d850*/  F2FP.SATFINITE.E5M2.F32.PACK_AB_MERGE_C R31, RZ, R160, RZ ;  /* 0x000000a0ff1f723e */ /* 0x002fc600048060ff */
[----:B------:R0:W-:Y:S01]  /*d860*/  @!P5 STG.E.U8 desc[UR22][R24.64+0x78], R29 ;  /* 0x0000781d1800d986 */ /* 0x0001e2000c101116 */
[----:B------:R-:W-:-:S03]  /*d870*/  ISETP.LT.OR P5, PT, R34, 0x81, !P1 ;  /* 0x000000812200780c */ /* 0x000fc60004fa1670 */
[----:B------:R1:W-:Y:S01]  /*d880*/  @!P3 STG.E.U8 desc[UR22][R26.64+0x78], R33 ;  /* 0x000078211a00b986 */ /* 0x0003e2000c101116 */
[----:B------:R-:W-:-:S03]  /*d890*/  ISETP.LT.OR P3, PT, R34, 0x81, !P0 ;  /* 0x000000812200780c */ /* 0x000fc60004761670 */
        /* <DEDUP_REMOVED lines=26> */
[----:B0-----:R-:W-:Y:S02]  /*da40*/  F2FP.SATFINITE.E5M2.F32.PACK_AB_MERGE_C R29, RZ, R154, RZ ;  /* 0x0000009aff1d723e */ /* 0x001fe400048060ff */
[----:B-1----:R-:W-:-:S03]  /*da50*/  F2FP.SATFINITE.E5M2.F32.PACK_AB_MERGE_C R33, RZ, R20, RZ ;  /* 0x00000014ff21723e */ /* 0x002fc600048060ff */
[----:B------:R0:W-:Y:S01]  /*da60*/  @!P5 STG.E.U8 desc[UR22][R24.64+0x90], R29 ;  /* 0x0000901d1800d986 */ /* 0x0001e2000c101116 */
[----:B------:R-:W-:-:S03]  /*da70*/  ISETP.LT.OR P5, PT, R34, 0x99, !P1 ;  /* 0x000000992200780c */ /* 0x000fc60004fa1670 */
[----:B------:R-:W-:Y:S01]  /*da80*/  @!P3 STG.E.U8 desc[UR22][R26.64+0x90], R31 ;  /* 0x0000901f1a00b986 */ /* 0x000fe2000c101116 */
[----:B------:R-:W-:-:S03]  /*da90*/  ISETP.LT.OR P3, PT, R34, 0x99, !P0 ;  /* 0x000000992200780c */ /* 0x000fc60004761670 */
[----:B------:R1:W-:Y:S01]  /*daa0*/  @!P4 STG.E.U8 desc[UR22][R26.64+0x91], R23 ;  /* 0x000091171a00c986 */ /* 0x0003e2000c101116 */
[----:B------:R-:W-:-:S03]  /*dab0*/  ISETP.LT.OR P4, PT, R34, 0x9a, !P0 ;  /* 0x0000009a2200780c */ /* 0x000fc60004781670 */
[----:B------:R2:W-:Y:S01]  /*dac0*/  @!P6 STG.E.U8 desc[UR22][R24.64+0x99], R21 ;  /* 0x000099151800e986 */ /* 0x0005e2000c101116 */
[----:B------:R-:W-:Y:S02]  /*dad0*/  ISETP.LT.OR P6, PT, R34, 0xa2, !P1 ;  /* 0x000000a22200780c */ /* 0x000fe40004fc1670 */
[----:B0-----:R-:W-:-:S05]  /*dae0*/  F2FP.SATFINITE.E5M2.F32.PACK_AB_MERGE_C R29, RZ, R22, RZ ;  /* 0x00000016ff1d723e */ /* 0x001fca00048060ff */
[----:B------:R-:W-:Y:S01]  /*daf0*/  @!P5 STG.E.U8 desc[UR22][R24.64+0x98], R29 ;  /* 0x0000981d1800d986 */ /* 0x000fe2000c101116 */
[C---:B------:R-:W-:Y:S02]  /*db00*/  ISETP.LT.OR P5, PT, R34.reuse, 0xa1, !P1 ;  /* 0x000000a12200780c */ /* 0x040fe40004fa1670 */
[----:B-1----:R-:W-:Y:S01]  /*db10*/  F2FP.SATFINITE.E5M2.F32.PACK_AB_MERGE_C R23, RZ, R18, RZ ;  /* 0x00000012ff17723e */ /* 0x002fe200048060ff */
[----:B------:R-:W-:Y:S01]  /*db20*/  @!P3 STG.E.U8 desc[UR22][R26.64+0x98], R33 ;  /* 0x000098211a00b986 */ /* 0x000fe2000c101116 */
[C---:B------:R-:W-:Y:S02]  /*db30*/  ISETP.LT.OR P3, PT, R34.reuse, 0xa1, !P0 ;  /* 0x000000a12200780c */ /* 0x040fe40004761670 */
[----:B--2---:R-:W-:Y:S01]  /*db40*/  F2FP.SATFINITE.E5M2.F32.PACK_AB_MERGE_C R21, RZ, R16, RZ ;  /* 0x00000010ff15723e */ /* 0x004fe200048060ff */
[----:B------:R0:W-:Y:S01]  /*db50*/  @!P4 STG.E.U8 desc[UR22][R26.64+0x99], R19 ;  /* 0x000099131a00c986 */ /* 0x0001e2000c101116 */
[----:B------:R-:W-:-:S03]  /*db60*/  ISETP.LT.OR P4, PT, R34, 0xa2, !P0 ;  /* 0x000000a22200780c */ /* 0x000fc60004781670 */
[----:B------:R1:W-:Y:S01]  /*db70*/  @!P6 STG.E.U8 desc[UR22][R24.64+0xa1], R17 ;  /* 0x0000a1111800e986 */ /* 0x0003e2000c101116 */
[----:B------:R-:W-:-:S03]  /*db80*/  ISETP.LT.OR P6, PT, R34, 0xaa, !P1 ;  /* 0x000000aa2200780c */ /* 0x000fc60004fc1670 */
[----:B------:R-:W-:Y:S01]  /*db90*/  @!P5 STG.E.U8 desc[UR22][R24.64+0xa0], R23 ;  /* 0x0000a0171800d986 */ /* 0x000fe2000c101116 */
[----:B------:R-:W-:-:S03]  /*dba0*/  ISETP.LT.OR P5, PT, R34, 0xa9, !P1 ;  /* 0x000000a92200780c */ /* 0x000fc60004fa1670 */
[----:B------:R-:W-:Y:S01]  /*dbb0*/  @!P3 STG.E.U8 desc[UR22][R26.64+0xa0], R21 ;  /* 0x0000a0151a00b986 */ /* 0x000fe2000c101116 */
[C---:B------:R-:W-:Y:S02]  /*dbc0*/  ISETP.LT.OR P3, PT, R34.reuse, 0xa9, !P0 ;  /* 0x000000a92200780c */ /* 0x040fe40004761670 */
[----:B0-----:R-:W-:Y:S01]  /*dbd0*/  F2FP.SATFINITE.E5M2.F32.PACK_AB_MERGE_C R19, RZ, R14, RZ ;  /* 0x0000000eff13723e */ /* 0x001fe200048060ff */
[----:B------:R0:W-:Y:S01]  /*dbe0*/  @!P4 STG.E.U8 desc[UR22][R26.64+0xa1], R15 ;  /* 0x0000a10f1a00c986 */ /* 0x0001e2000c101116 */
[C---:B------:R-:W-:Y:S02]  /*dbf0*/  ISETP.LT.OR P4, PT, R34.reuse, 0xaa, !P0 ;  /* 0x000000aa2200780c */ /* 0x040fe40004781670 */
[----:B-1----:R-:W-:Y:S01]  /*dc00*/  F2FP.SATFINITE.E5M2.F32.PACK_AB_MERGE_C R17, RZ, R12, RZ ;  /* 0x0000000cff11723e */ /* 0x002fe200048060ff */
        /* <DEDUP_REMOVED lines=15> */
[----:B0-----:R-:W-:Y:S02]  /*dd00*/  F2FP.SATFINITE.E5M2.F32.PACK_AB_MERGE_C R11, RZ, R6, RZ ;  /* 0x00000006ff0b723e */ /* 0x001fe400048060ff */
[C---:B------:R-:W-:Y:S01]  /*dd10*/  ISETP.LT.OR P3, PT, R34.reuse, 0xb9, !P0 ;  /* 0x000000b92200780c */ /* 0x040fe20004761670 */
[----:B------:R0:W-:Y:S01]  /*dd20*/  @!P4 STG.E.U8 desc[UR22][R26.64+0xb1], R7 ;  /* 0x0000b1071a00c986 */ /* 0x0001e2000c101116 */
[----:B-1----:R-:W-:Y:S02]  /*dd30*/  F2FP.SATFINITE.E5M2.F32.PACK_AB_MERGE_C R9, RZ, R4, RZ ;  /* 0x00000004ff09723e */ /* 0x002fe400048060ff */
[C---:B------:R-:W-:Y:S01]  /*dd40*/  ISETP.LT.OR P4, PT, R34.reuse, 0xba, !P0 ;  /* 0x000000ba2200780c */ /* 0x040fe20004781670 */
[----:B------:R1:W-:Y:S04]  /*dd50*/  @!P6 STG.E.U8 desc[UR22][R24.64+0xb9], R5 ;  /* 0x0000b9051800e986 */ /* 0x0003e8000c101116 */
[----:B------:R2:W-:Y:S01]  /*dd60*/  @!P5 STG.E.U8 desc[UR22][R24.64+0xb8], R11 ;  /* 0x0000b80b1800d986 */ /* 0x0005e2000c101116 */
[----:B------:R-:W-:Y:S01]  /*dd70*/  FMUL R4, R227, UR24 ;  /* 0x00000018e3047c20 */ /* 0x000fe20008400000 */
[----:B------:R-:W-:-:S02]  /*dd80*/  ISETP.LT.OR P5, PT, R34, 0xc1, !P1 ;  /* 0x000000c12200780c */ /* 0x000fc40004fa1670 */
[----:B0-----:R-:W-:Y:S02]  /*dd90*/  F2FP.SATFINITE.E5M2.F32.PACK_AB_MERGE_C R7, RZ, R3, RZ ;  /* 0x00000003ff07723e */ /* 0x001fe400048060ff */
[----:B-1----:R-:W-:Y:S01]  /*dda0*/  F2FP.SATFINITE.E5M2.F32.PACK_AB_MERGE_C R5, RZ, R0, RZ ;  /* 0x00000000ff05723e */ /* 0x002fe200048060ff */
[----:B---3--:R-:W-:Y:S01]  /*ddb0*/  FMUL R0, R222, UR24 ;  /* 0x00000018de007c20 */ /* 0x008fe20008400000 */
[----:B------:R-:W-:Y:S01]  /*ddc0*/  ISETP.LT.OR P6, PT, R34, 0xc2, !P1 ;  /* 0x000000c22200780c */ /* 0x000fe20004fc1670 */
[----:B------:R-:W3:Y:S01]  /*ddd0*/  LDL.LU R222, [R1+0x20] ;  /* 0x0000200001de7983 */ /* 0x000ee20000300800 */
[----:B--2---:R-:W-:Y:S02]  /*dde0*/  F2FP.SATFINITE.E5M2.F32.PACK_AB_MERGE_C R11, RZ, R2, RZ ;  /* 0x00000002ff0b723e */ /* 0x004fe400048060ff */
[----:B------:R-:W-:Y:S01]  /*ddf0*/  F2FP.SATFINITE.E5M2.F32.PACK_AB_MERGE_C R13, RZ, R0, RZ ;  /* 0x00000000ff0d723e */ /* 0x000fe200048060ff */
[----:B----4-:R-:W-:Y:S01]  /*de00*/  FMUL R0, R224, UR24 ;  /* 0x00000018e0007c20 */ /* 0x010fe20008400000 */
[----:B------:R-:W-:Y:S01]  /*de10*/  FMUL R2, R225, UR24 ;  /* 0x00000018e1027c20 */ /* 0x000fe20008400000 */
[----:B------:R-:W2:Y:S04]  /*de20*/  LDL.LU R224, [R1+0x24] ;  /* 0x0000240001e07983 */ /* 0x000ea80000300800 */
[----:B------:R-:W4:Y:S01]  /*de30*/  LDL.LU R225, [R1+0x28] ;  /* 0x0000280001e17983 */ /* 0x000f220000300800 */
[----:B------:R-:W-:-:S03]  /*de40*/  FMUL R3, R226, UR24 ;  /* 0x00000018e2037c20 */ /* 0x000fc60008400000 */
[----:B------:R-:W4:Y:S04]  /*de50*/  LDL.LU R226, [R1+0x2c] ;  /* 0x00002c0001e27983 */ /* 0x000f280000300800 */
[----:B------:R-:W4:Y:S04]  /*de60*/  LDL.LU R227, [R1+0x30] ;  /* 0x0000300001e37983 */ /* 0x000f280000300800 */
[----:B------:R-:W-:Y:S01]  /*de70*/  @!P3 STG.E.U8 desc[UR22][R26.64+0xb8], R9 ;  /* 0x0000b8091a00b986 */ /* 0x000fe2000c101116 */
[----:B------:R-:W-:-:S03]  /*de80*/  ISETP.LT.OR P3, PT, R34, 0xc1, !P0 ;  /* 0x000000c12200780c */ /* 0x000fc60004761670 */
[----:B------:R0:W-:Y:S01]  /*de90*/  @!P4 STG.E.U8 desc[UR22][R26.64+0xb9], R7 ;  /* 0x0000b9071a00c986 */ /* 0x0001e2000c101116 */
[----:B------:R-:W-:-:S03]  /*dea0*/  ISETP.LT.OR P4, PT, R34, 0xc2, !P0 ;  /* 0x000000c22200780c */ /* 0x000fc60004781670 */
[----:B------:R-:W-:Y:S01]  /*deb0*/  @!P5 STG.E.U8 desc[UR22][R24.64+0xc0], R11 ;  /* 0x0000c00b1800d986 */ /* 0x000fe2000c101116 */
[----:B------:R-:W-:-:S03]  /*dec0*/  ISETP.LT.OR P5, PT, R34, 0xc9, !P1 ;  /* 0x000000c92200780c */ /* 0x000fc60004fa1670 */
[----:B------:R1:W-:Y:S01]  /*ded0*/  @!P6 STG.E.U8 desc[UR22][R24.64+0xc1], R5 ;  /* 0x0000c1051800e986 */ /* 0x0003e2000c101116 */
[----:B0-----:R-:W-:-:S03]  /*dee0*/  F2FP.SATFINITE.E5M2.F32.PACK_AB_MERGE_C R7, RZ, R0, RZ ;  /* 0x00000000ff07723e */ /* 0x001fc600048060ff */
[----:B------:R-:W-:Y:S01]  /*def0*/  @!P3 STG.E.U8 desc[UR22][R26.64+0xc0], R13 ;  /* 0x0000c00d1a00b986 */ /* 0x000fe2000c101116 */
[C---:B------:R-:W-:Y:S02]  /*df00*/  ISETP.LT.OR P6, PT, R34.reuse, 0xca, !P1 ;  /* 0x000000ca2200780c */ /* 0x040fe40004fc1670 */
[----:B-1----:R-:W-:Y:S01]  /*df10*/  F2FP.SATFINITE.E5M2.F32.PACK_AB_MERGE_C R5, RZ, R2, RZ ;  /* 0x00000002ff05723e */ /* 0x002fe200048060ff */
[----:B------:R0:W-:Y:S01]  /*df20*/  @!P4 STG.E.U8 desc[UR22][R26.64+0xc1], R7 ;  /* 0x0000c1071a00c986 */ /* 0x0001e2000c101116 */
[C---:B------:R-:W-:Y:S02]  /*df30*/  ISETP.LT.OR P3, PT, R34.reuse, 0xc9, !P0 ;  /* 0x000000c92200780c */ /* 0x040fe40004761670 */
[C---:B------:R-:W-:Y:S01]  /*df40*/  ISETP.LT.OR P4, PT, R34.reuse, 0xca, !P0 ;  /* 0x000000ca2200780c */ /* 0x040fe20004781670 */
[----:B------:R1:W-:Y:S01]  /*df50*/  @!P5 STG.E.U8 desc[UR22][R24.64+0xc8], R5 ;  /* 0x0000c8051800d986 */ /* 0x0003e2000c101116 */
[----:B------:R-:W-:Y:S02]  /*df60*/  ISETP.LT.OR P5, PT, R34, 0xd1, !P1 ;  /* 0x000000d12200780c */ /* 0x000fe40004fa1670 */
[----:B------:R-:W-:-:S02]  /*df70*/  F2FP.SATFINITE.E5M2.F32.PACK_AB_MERGE_C R9, RZ, R3, RZ ;  /* 0x00000003ff09723e */ /* 0x000fc400048060ff */
[----:B------:R-:W-:-:S03]  /*df80*/  F2FP.SATFINITE.E5M2.F32.PACK_AB_MERGE_C R11, RZ, R4, RZ ;  /* 0x00000004ff0b723e */ /* 0x000fc600048060ff */
[----:B------:R1:W-:Y:S04]  /*df90*/  @!P6 STG.E.U8 desc[UR22][R24.64+0xc9], R9 ;  /* 0x0000c9091800e986 */ /* 0x0003e8000c101116 */
[----:B------:R-:W-:Y:S01]  /*dfa0*/  @!P3 STG.E.U8 desc[UR22][R26.64+0xc8], R11 ;  /* 0x0000c80b1a00b986 */ /* 0x000fe2000c101116 */
[----:B------:R-:W-:-:S03]  /*dfb0*/  FMUL R0, R220, UR24 ;  /* 0x00000018dc007c20 */ /* 0x000fc60008400000 */
[----:B------:R-:W4:Y:S02]  /*dfc0*/  LDL.LU R220, [R1+0x34] ;  /* 0x0000340001dc7983 */ /* 0x000f240000300800 */
[----:B0-----:R-:W-:Y:S01]  /*dfd0*/  F2FP.SATFINITE.E5M2.F32.PACK_AB_MERGE_C R7, RZ, R0, RZ ;  /* 0x00000000ff07723e */ /* 0x001fe200048060ff */
[----:B------:R-:W-:Y:S02]  /*dfe0*/  FMUL R2, R221, UR24 ;  /* 0x00000018dd027c20 */ /* 0x000fe40008400000 */
[----:B------:R-:W4:Y:S03]  /*dff0*/  LDL.LU R221, [R1+0x38] ;  /* 0x0000380001dd7983 */ /* 0x000f260000300800 */
[----:B-1----:R-:W-:Y:S01]  /*e000*/  F2FP.SATFINITE.E5M2.F32.PACK_AB_MERGE_C R5, RZ, R2, RZ ;  /* 0x00000002ff05723e */ /* 0x002fe200048060ff */
[----:B------:R-:W-:Y:S04]  /*e010*/  @!P4 STG.E.U8 desc[UR22][R26.64+0xc9], R7 ;  /* 0x0000c9071a00c986 */ /* 0x000fe8000c101116 */
[----:B------:R0:W-:Y:S01]  /*e020*/  @!P5 STG.E.U8 desc[UR22][R24.64+0xd0], R5 ;  /* 0x0000d0051800d986 */ /* 0x0001e2000c101116 */
[----:B------:R-:W-:-:S03]  /*e030*/  FMUL R3, R223, UR24 ;  /* 0x00000018df037c20 */ /* 0x000fc60008400000 */
[----:B------:R-:W4:Y:S02]  /*e040*/  LDL.LU R223, [R1+0x3c] ;  /* 0x00003c0001df7983 */ /* 0x000f240000300800 */
[----:B------:R-:W-:Y:S01]  /*e050*/  F2FP.SATFINITE.E5M2.F32.PACK_AB_MERGE_C R9, RZ, R3, RZ ;  /* 0x00000003ff09723e */ /* 0x000fe200048060ff */
[----:B---3--:R-:W-:Y:S02]  /*e060*/  FMUL R0, R222, UR24 ;  /* 0x00000018de007c20 */ /* 0x008fe40008400000 */
[----:B------:R-:W3:Y:S03]  /*e070*/  LDL.LU R222, [R1+0x40] ;  /* 0x0000400001de7983 */ /* 0x000ee60000300800 */
[----:B------:R-:W-:Y:S01]  /*e080*/  F2FP.SATFINITE.E5M2.F32.PACK_AB_MERGE_C R13, RZ, R0, RZ ;  /* 0x00000000ff0d723e */ /* 0x000fe200048060ff */
[----:B--2---:R-:W-:Y:S02]  /*e090*/  FMUL R2, R224, UR24 ;  /* 0x00000018e0027c20 */ /* 0x004fe40008400000 */
[----:B------:R-:W2:Y:S01]  /*e0a0*/  LDL.LU R224, [R1+0x44] ;  /* 0x0000440001e07983 */ /* 0x000ea20000300800 */
[----:B----4-:R-:W-:-:S03]  /*e0b0*/  FMUL R0, R225, UR24 ;  /* 0x00000018e1007c20 */ /* 0x010fc60008400000 */
[----:B------:R-:W4:Y:S01]  /*e0c0*/  LDL.LU R225, [R1+0x48] ;  /* 0x0000480001e17983 */ /* 0x000f220000300800 */
[----:B------:R-:W-:Y:S01]  /*e0d0*/  FMUL R3, R226, UR24 ;  /* 0x00000018e2037c20 */ /* 0x000fe20008400000 */
[----:B0-----:R-:W-:Y:S02]  /*e0e0*/  F2FP.SATFINITE.E5M2.F32.PACK_AB_MERGE_C R5, RZ, R0, RZ ;  /* 0x00000000ff05723e */ /* 0x001fe400048060ff */
[----:B------:R-:W4:Y:S01]  /*e0f0*/  LDL.LU R226, [R1+0x4c] ;  /* 0x00004c0001e27983 */ /* 0x000f220000300800 */
[----:B------:R-:W-:-:S03]  /*e100*/  FMUL R0, R227, UR24 ;  /* 0x00000018e3007c20 */ /* 0x000fc60008400000 */
[----:B------:R-:W4:Y:S01]  /*e110*/  LDL.LU R227, [R1+0x50] ;  /* 0x0000500001e37983 */ /* 0x000f220000300800 */
[C---:B------:R-:W-:Y:S02]  /*e120*/  ISETP.LT.OR P6, PT, R34.reuse, 0xd2, !P1 ;  /* 0x000000d22200780c */ /* 0x040fe40004fc1670 */
[C---:B------:R-:W-:Y:S01]  /*e130*/  ISETP.LT.OR P4, PT, R34.reuse, 0xd2, !P0 ;  /* 0x000000d22200780c */ /* 0x040fe20004781670 */
[----:B------:R-:W4:Y:S01]  /*e140*/  LDL.LU R218, [R1+0x54] ;  /* 0x0000540001da7983 */ /* 0x000f220000300800 */
[C---:B------:R-:W-:Y:S02]  /*e150*/  ISETP.LT.OR P3, PT, R34.reuse, 0xd1, !P0 ;  /* 0x000000d12200780c */ /* 0x040fe40004761670 */
[----:B------:R-:W-:Y:S02]  /*e160*/  ISETP.LT.OR P5, PT, R34, 0xd9, !P1 ;  /* 0x000000d92200780c */ /* 0x000fe40004fa1670 */
[----:B------:R-:W-:Y:S02]  /*e170*/  F2FP.SATFINITE.E5M2.F32.PACK_AB_MERGE_C R7, RZ, R2, RZ ;  /* 0x00000002ff07723e */ /* 0x000fe400048060ff */
[----:B------:R-:W-:-:S03]  /*e180*/  F2FP.SATFINITE.E5M2.F32.PACK_AB_MERGE_C R11, RZ, R0, RZ ;  /* 0x00000000ff0b723e */ /* 0x000fc600048060ff */
[----:B------:R0:W-:Y:S01]  /*e190*/  @!P6 STG.E.U8 desc[UR22][R24.64+0xd1], R9 ;  /* 0x0000d1091800e986 */ /* 0x0001e2000c101116 */
[----:B------:R-:W-:-:S03]  /*e1a0*/  ISETP.LT.OR P6, PT, R34, 0xda, !P1 ;  /* 0x000000da2200780c */ /* 0x000fc60004fc1670 */
[----:B------:R-:W-:Y:S01]  /*e1b0*/  @!P4 STG.E.U8 desc[UR22][R26.64+0xd1], R7 ;  /* 0x0000d1071a00c986 */ /* 0x000fe2000c101116 */
[----:B------:R-:W-:-:S03]  /*e1c0*/  ISETP.LT.OR P4, PT, R34, 0xda, !P0 ;  /* 0x000000da2200780c */ /* 0x000fc60004781670 */
[----:B------:R-:W-:Y:S01]  /*e1d0*/  @!P3 STG.E.U8 desc[UR22][R26.64+0xd0], R13 ;  /* 0x0000d00d1a00b986 */ /* 0x000fe2000c101116 */
[----:B0-----:R-:W-:-:S03]  /*e1e0*/  F2FP.SATFINITE.E5M2.F32.PACK_AB_MERGE_C R9, RZ, R3, RZ ;  /* 0x00000003ff09723e */ /* 0x001fc600048060ff */
[----:B------:R0:W-:Y:S04]  /*e1f0*/  @!P5 STG.E.U8 desc[UR22][R24.64+0xd8], R5 ;  /* 0x0000d8051800d986 */ /* 0x0001e8000c101116 */
[----:B------:R1:W-:Y:S01]  /*e200*/  @!P6 STG.E.U8 desc[UR22][R24.64+0xd9], R9 ;  /* 0x0000d9091800e986 */ /* 0x0003e2000c101116 */
[----:B------:R-:W-:-:S03]  /*e210*/  FMUL R0, R220, UR24 ;  /* 0x00000018dc007c20 */ /* 0x000fc60008400000 */
[----:B------:R-:W4:Y:S02]  /*e220*/  LDL.LU R220, [R1+0x58] ;  /* 0x0000580001dc7983 */ /* 0x000f240000300800 */
[----:B0-----:R-:W-:Y:S01]  /*e230*/  F2FP.SATFINITE.E5M2.F32.PACK_AB_MERGE_C R5, RZ, R0, RZ ;  /* 0x00000000ff05723e */ /* 0x001fe200048060ff */
[----:B------:R-:W-:Y:S02]  /*e240*/  FMUL R2, R221, UR24 ;  /* 0x00000018dd027c20 */ /* 0x000fe40008400000 */
[----:B------:R-:W4:Y:S03]  /*e250*/  LDL.LU R221, [R1+0x5c] ;  /* 0x00005c0001dd7983 */ /* 0x000f260000300800 */
[----:B------:R-:W-:Y:S01]  /*e260*/  F2FP.SATFINITE.E5M2.F32.PACK_AB_MERGE_C R7, RZ, R2, RZ ;  /* 0x00000002ff07723e */ /* 0x000fe200048060ff */
[----:B------:R0:W-:Y:S01]  /*e270*/  @!P4 STG.E.U8 desc[UR22][R26.64+0xd9], R5 ;  /* 0x0000d9051a00c986 */ /* 0x0001e2000c101116 */
[----:B------:R-:W-:-:S03]  /*e280*/  FMUL R3, R223, UR24 ;  /* 0x00000018df037c20 */ /* 0x000fc60008400000 */
[----:B------:R-:W4:Y:S02]  /*e290*/  LDL.LU R223, [R1+0x60] ;  /* 0x0000600001df7983 */ /* 0x000f240000300800 */
[----:B-1----:R-:W-:Y:S01]  /*e2a0*/  F2FP.SATFINITE.E5M2.F32.PACK_AB_MERGE_C R9, RZ, R3, RZ ;  /* 0x00000003ff09723e */ /* 0x002fe200048060ff */
[----:B---3--:R-:W-:Y:S02]  /*e2b0*/  FMUL R4, R222, UR24 ;  /* 0x00000018de047c20 */ /* 0x008fe40008400000 */
[----:B------:R-:W3:Y:S01]  /*e2c0*/  LDL.LU R222, [R1+0x64] ;  /* 0x0000640001de7983 */ /* 0x000ee20000300800 */
[----:B--2---:R-:W-:-:S03]  /*e2d0*/  FMUL R0, R224, UR24 ;  /* 0x00000018e0007c20 */ /* 0x004fc60008400000 */
[----:B------:R-:W2:Y:S01]  /*e2e0*/  LDL.LU R224, [R1+0x68] ;  /* 0x0000680001e07983 */ /* 0x000ea20000300800 */
[----:B----4-:R-:W-:Y:S01]  /*e2f0*/  FMUL R2, R225, UR24 ;  /* 0x00000018e1027c20 */ /* 0x010fe20008400000 */
[----:B0-----:R-:W-:Y:S02]  /*e300*/  F2FP.SATFINITE.E5M2.F32.PACK_AB_MERGE_C R5, RZ, R0, RZ ;  /* 0x00000000ff05723e */ /* 0x001fe400048060ff */
[----:B------:R-:W4:Y:S01]  /*e310*/  LDL.LU R225, [R1+0x6c] ;  /* 0x00006c0001e17983 */ /* 0x000f220000300800 */
[----:B------:R-:W-:-:S03]  /*e320*/  FMUL R3, R226, UR24 ;  /* 0x00000018e2037c20 */ /* 0x000fc60008400000 */
[----:B------:R-:W4:Y:S01]  /*e330*/  LDL.LU R226, [R1+0x70] ;  /* 0x0000700001e27983 */ /* 0x000f220000300800 */
[----:B------:R-:W-:-:S03]  /*e340*/  FMUL R0, R227, UR24 ;  /* 0x00000018e3007c20 */ /* 0x000fc60008400000 */
[----:B------:R-:W4:Y:S01]  /*e350*/  LDL.LU R227, [R1+0x74] ;  /* 0x0000740001e37983 */ /* 0x000f220000300800 */
[C---:B------:R-:W-:Y:S02]  /*e360*/  ISETP.LT.OR P3, PT, R34.reuse, 0xd9, !P0 ;  /* 0x000000d92200780c */ /* 0x040fe40004761670 */
[C---:B------:R-:W-:Y:S02]  /*e370*/  ISETP.LT.OR P5, PT, R34.reuse, 0xe1, !P1 ;  /* 0x000000e12200780c */ /* 0x040fe40004fa1670 */
[C---:B------:R-:W-:Y:S02]  /*e380*/  ISETP.LT.OR P6, PT, R34.reuse, 0xe2, !P1 ;  /* 0x000000e22200780c */ /* 0x040fe40004fc1670 */
[----:B------:R-:W-:-:S07]  /*e390*/  ISETP.LT.OR P4, PT, R34, 0xe2, !P0 ;  /* 0x000000e22200780c */ /* 0x000fce0004781670 */
[----:B------:R-:W-:Y:S01]  /*e3a0*/  @!P3 STG.E.U8 desc[UR22][R26.64+0xd8], R11 ;  /* 0x0000d80b1a00b986 */ /* 0x000fe2000c101116 */
[----:B------:R-:W-:-:S03]  /*e3b0*/  ISETP.LT.OR P3, PT, R34, 0xe1, !P0 ;  /* 0x000000e12200780c */ /* 0x000fc60004761670 */
[----:B------:R0:W-:Y:S01]  /*e3c0*/  @!P5 STG.E.U8 desc[UR22][R24.64+0xe0], R7 ;  /* 0x0000e0071800d986 */ /* 0x0001e2000c101116 */
[----:B------:R-:W-:-:S03]  /*e3d0*/  ISETP.LT.OR P5, PT, R34, 0xe9, !P1 ;  /* 0x000000e92200780c */ /* 0x000fc60004fa1670 */
[----:B------:R1:W-:Y:S01]  /*e3e0*/  @!P6 STG.E.U8 desc[UR22][R24.64+0xe1], R9 ;  /* 0x0000e1091800e986 */ /* 0x0003e2000c101116 */
[----:B------:R-:W-:Y:S02]  /*e3f0*/  ISETP.LT.OR P6, PT, R34, 0xea, !P1 ;  /* 0x000000ea2200780c */ /* 0x000fe40004fc1670 */
[----:B------:R-:W-:Y:S01]  /*e400*/  F2FP.SATFINITE.E5M2.F32.PACK_AB_MERGE_C R13, RZ, R4, RZ ;  /* 0x00000004ff0d723e */ /* 0x000fe200048060ff */
[----:B------:R1:W-:Y:S01]  /*e410*/  @!P4 STG.E.U8 desc[UR22][R26.64+0xe1], R5 ;  /* 0x0000e1051a00c986 */ /* 0x0003e2000c101116 */
[----:B0-----:R-:W-:-:S03]  /*e420*/  F2FP.SATFINITE.E5M2.F32.PACK_AB_MERGE_C R7, RZ, R2, RZ ;  /* 0x00000002ff07723e */ /* 0x001fc600048060ff */
[----:B------:R-:W-:Y:S01]  /*e430*/  @!P3 STG.E.U8 desc[UR22][R26.64+0xe0], R13 ;  /* 0x0000e00d1a00b986 */ /* 0x000fe2000c101116 */
[----:B-1----:R-:W-:-:S03]  /*e440*/  F2FP.SATFINITE.E5M2.F32.PACK_AB_MERGE_C R9, RZ, R3, RZ ;  /* 0x00000003ff09723e */ /* 0x002fc600048060ff */
[----:B------:R0:W-:Y:S01]  /*e450*/  @!P5 STG.E.U8 desc[UR22][R24.64+0xe8], R7 ;  /* 0x0000e8071800d986 */ /* 0x0001e2000c101116 */
[C---:B------:R-:W-:Y:S02]  /*e460*/  ISETP.LT.OR P3, PT, R34.reuse, 0xe9, !P0 ;  /* 0x000000e92200780c */ /* 0x040fe40004761670 */
[C---:B------:R-:W-:Y:S01]  /*e470*/  ISETP.LT.OR P4, PT, R34.reuse, 0xea, !P0 ;  /* 0x000000ea2200780c */ /* 0x040fe20004781670 */
[----:B------:R1:W-:Y:S01]  /*e480*/  @!P6 STG.E.U8 desc[UR22][R24.64+0xe9], R9 ;  /* 0x0000e9091800e986 */ /* 0x0003e2000c101116 */
[----:B------:R-:W-:Y:S01]  /*e490*/  ISETP.LT.OR P5, PT, R34, 0xf1, !P1 ;  /* 0x000000f12200780c */ /* 0x000fe20004fa1670 */
[----:B------:R-:W-:Y:S01]  /*e4a0*/  FMUL R2, R218, UR24 ;  /* 0x00000018da027c20 */ /* 0x000fe20008400000 */
[----:B------:R-:W-:Y:S02]  /*e4b0*/  ISETP.LT.OR P6, PT, R34, 0xf2, !P1 ;  /* 0x000000f22200780c */ /* 0x000fe40004fc1670 */
[----:B------:R-:W-:Y:S02]  /*e4c0*/  F2FP.SATFINITE.E5M2.F32.PACK_AB_MERGE_C R11, RZ, R0, RZ ;  /* 0x00000000ff0b723e */ /* 0x000fe400048060ff */
[----:B------:R-:W-:-:S03]  /*e4d0*/  F2FP.SATFINITE.E5M2.F32.PACK_AB_MERGE_C R5, RZ, R2, RZ ;  /* 0x00000002ff05723e */ /* 0x000fc600048060ff */
[----:B------:R-:W-:Y:S01]  /*e4e0*/  @!P3 STG.E.U8 desc[UR22][R26.64+0xe8], R11 ;  /* 0x0000e80b1a00b986 */ /* 0x000fe2000c101116 */
[----:B------:R-:W-:-:S03]  /*e4f0*/  ISETP.LT.OR P3, PT, R34, 0xf1, !P0 ;  /* 0x000000f12200780c */ /* 0x000fc60004761670 */
[----:B------:R-:W-:Y:S01]  /*e500*/  @!P4 STG.E.U8 desc[UR22][R26.64+0xe9], R5 ;  /* 0x0000e9051a00c986 */ /* 0x000fe2000c101116 */
[C---:B------:R-:W-:Y:S02]  /*e510*/  ISETP.LT.OR P4, PT, R34.reuse, 0xf9, !P1 ;  /* 0x000000f92200780c */ /* 0x040fe40004f81670 */
[----:B------:R-:W-:Y:S01]  /*e520*/  ISETP.LT.OR P1, PT, R34, 0xfa, !P1 ;  /* 0x000000fa2200780c */ /* 0x000fe20004f21670 */
[----:B------:R-:W-:-:S05]  /*e530*/  FMUL R0, R220, UR24 ;  /* 0x00000018dc007c20 */ /* 0x000fca0008400000 */
[----:B0-----:R-:W-:-:S05]  /*e540*/  F2FP.SATFINITE.E5M2.F32.PACK_AB_MERGE_C R7, RZ, R0, RZ ;  /* 0x00000000ff07723e */ /* 0x001fca00048060ff */
[----:B------:R0:W-:Y:S01]  /*e550*/  @!P5 STG.E.U8 desc[UR22][R24.64+0xf0], R7 ;  /* 0x0000f0071800d986 */ /* 0x0001e2000c101116 */
[----:B------:R-:W-:-:S05]  /*e560*/  FMUL R3, R221, UR24 ;  /* 0x00000018dd037c20 */ /* 0x000fca0008400000 */
[----:B-1----:R-:W-:Y:S02]  /*e570*/  F2FP.SATFINITE.E5M2.F32.PACK_AB_MERGE_C R9, RZ, R3, RZ ;  /* 0x00000003ff09723e */ /* 0x002fe400048060ff */
[----:B------:R-:W-:-:S03]  /*e580*/  ISETP.LT.OR P5, PT, R34, 0xf2, !P0 ;  /* 0x000000f22200780c */ /* 0x000fc600047a1670 */
[----:B------:R1:W-:Y:S01]  /*e590*/  @!P6 STG.E.U8 desc[UR22][R24.64+0xf1], R9 ;  /* 0x0000f1091800e986 */ /* 0x0003e2000c101116 */
[C---:B------:R-:W-:Y:S02]  /*e5a0*/  ISETP.LT.OR P6, PT, R34.reuse, 0xf9, !P0 ;  /* 0x000000f92200780c */ /* 0x040fe400047c1670 */
[----:B------:R-:W-:Y:S01]  /*e5b0*/  ISETP.LT.OR P0, PT, R34, 0xfa, !P0 ;  /* 0x000000fa2200780c */ /* 0x000fe20004701670 */
[----:B------:R-:W-:-:S05]  /*e5c0*/  FMUL R0, R223, UR24 ;  /* 0x00000018df007c20 */ /* 0x000fca0008400000 */
[----:B------:R-:W-:-:S05]  /*e5d0*/  F2FP.SATFINITE.E5M2.F32.PACK_AB_MERGE_C R13, RZ, R0, RZ ;  /* 0x00000000ff0d723e */ /* 0x000fca00048060ff */
[----:B------:R0:W-:Y:S01]  /*e5e0*/  @!P3 STG.E.U8 desc[UR22][R26.64+0xf0], R13 ;  /* 0x0000f00d1a00b986 */ /* 0x0001e2000c101116 */
[----:B---3--:R-:W-:Y:S01]  /*e5f0*/  FMUL R0, R222, UR24 ;  /* 0x00000018de007c20 */ /* 0x008fe20008400000 */
[----:B--2---:R-:W-:Y:S01]  /*e600*/  FMUL R2, R224, UR24 ;  /* 0x00000018e0027c20 */ /* 0x004fe20008400000 */
[----:B----4-:R-:W-:-:S03]  /*e610*/  FMUL R3, R225, UR24 ;  /* 0x00000018e1037c20 */ /* 0x010fc60008400000 */
[----:B0-----:R-:W-:Y:S01]  /*e620*/  F2FP.SATFINITE.E5M2.F32.PACK_AB_MERGE_C R7, RZ, R0, RZ ;  /* 0x00000000ff07723e */ /* 0x001fe200048060ff */
[----:B------:R-:W-:Y:S01]  /*e630*/  FMUL R4, R226, UR24 ;  /* 0x00000018e2047c20 */ /* 0x000fe20008400000 */
[----:B------:R-:W-:Y:S01]  /*e640*/  FMUL R5, R227, UR24 ;  /* 0x00000018e3057c20 */ /* 0x000fe20008400000 */
[----:B-1----:R-:W-:Y:S02]  /*e650*/  F2FP.SATFINITE.E5M2.F32.PACK_AB_MERGE_C R9, RZ, R2, RZ ;  /* 0x00000002ff09723e */ /* 0x002fe400048060ff */
[----:B------:R-:W-:Y:S02]  /*e660*/  F2FP.SATFINITE.E5M2.F32.PACK_AB_MERGE_C R3, RZ, R3, RZ ;  /* 0x00000003ff03723e */ /* 0x000fe400048060ff */
[----:B------:R-:W-:Y:S02]  /*e670*/  F2FP.SATFINITE.E5M2.F32.PACK_AB_MERGE_C R11, RZ, R4, RZ ;  /* 0x00000004ff0b723e */ /* 0x000fe400048060ff */
[----:B------:R-:W-:Y:S01]  /*e680*/  F2FP.SATFINITE.E5M2.F32.PACK_AB_MERGE_C R5, RZ, R5, RZ ;  /* 0x00000005ff05723e */ /* 0x000fe200048060ff */
[----:B------:R0:W-:Y:S04]  /*e690*/  @!P5 STG.E.U8 desc[UR22][R26.64+0xf1], R7 ;  /* 0x0000f1071a00d986 */ /* 0x0001e8000c101116 */
[----:B------:R0:W-:Y:S04]  /*e6a0*/  @!P4 STG.E.U8 desc[UR22][R24.64+0xf8], R9 ;  /* 0x0000f8091800c986 */ /* 0x0001e8000c101116 */
[----:B------:R0:W-:Y:S04]  /*e6b0*/  @!P1 STG.E.U8 desc[UR22][R24.64+0xf9], R3 ;  /* 0x0000f90318009986 */ /* 0x0001e8000c101116 */
[----:B------:R0:W-:Y:S04]  /*e6c0*/  @!P6 STG.E.U8 desc[UR22][R26.64+0xf8], R11 ;  /* 0x0000f80b1a00e986 */ /* 0x0001e8000c101116 */
[----:B------:R0:W-:Y:S02]  /*e6d0*/  @!P0 STG.E.U8 desc[UR22][R26.64+0xf9], R5 ;  /* 0x0000f9051a008986 */ /* 0x0001e4000c101116 */
.L_x_293:
[----:B------:R-:W-:Y:S05]  /*e6e0*/  BSYNC B0 ;  /* 0x0000000000007941 */ /* 0x000fea0003800000 */
.L_x_35:
[----:B------:R-:W2:Y:S01]  /*e6f0*/  LDL.LU R22, [R1+0x7c] ;  /* 0x00007c0001167983 */ /* 0x000ea20000300800 */
[----:B0-----:R-:W-:Y:S01]  /*e700*/  IMAD.U32 R3, RZ, RZ, UR18 ;  /* 0x00000012ff037e24 */ /* 0x001fe2000f8e00ff */
[----:B------:R-:W-:Y:S02]  /*e710*/  ULDC.64 UR6, c[0x0][0x650] ;  /* 0x0001940000067ab9 */ /* 0x000fe40000000a00 */
[----:B------:R-:W3:Y:S01]  /*e720*/  LDL.LU R19, [R1+0x80] ;  /* 0x0000800001137983 */ /* 0x000ee20000300800 */
[----:B-----5:R-:W-:Y:S01]  /*e730*/  IMAD.U32 R0, RZ, RZ, UR20 ;  /* 0x00000014ff007e24 */ /* 0x020fe2000f8e00ff */
[----:B------:R0:W-:Y:S01]  /*e740*/  SYNCS.ARRIVE.TRANS64.A1T0 RZ, [R3+UR28], RZ ;  /* 0x000000ff03ff79a7 */ /* 0x0001e2000810001c */
[----:B------:R-:W-:Y:S02]  /*e750*/  IMAD.U32 R2, RZ, RZ, UR20 ;  /* 0x00000014ff027e24 */ /* 0x000fe4000f8e00ff */
[----:B------:R-:W-:Y:S02]  /*e760*/  IMAD.MOV.U32 R4, RZ, RZ, -0x1 ;  /* 0xffffffffff047424 */ /* 0x000fe400078e00ff */
[----:B0-----:R-:W-:Y:S01]  /*e770*/  IMAD.U32 R3, RZ, RZ, UR15 ;  /* 0x0000000fff037e24 */ /* 0x001fe2000f8e00ff */
[----:B---3--:R-:W-:-:S02]  /*e780*/  LEA R19, P0, R0, R19, 0x1 ;  /* 0x0000001300137211 */ /* 0x008fc400078008ff */
[----:B------:R-:W-:Y:S02]  /*e790*/  PRMT R0, RZ, 0x7610, R0 ;  /* 0x00007610ff007816 */ /* 0x000fe40000000000 */
[----:B--2---:R-:W-:Y:S01]  /*e7a0*/  LEA.HI.X R22, R2, R22, R3, 0x1, P0 ;  /* 0x0000001602167211 */ /* 0x004fe200000f0c03 */
[----:B------:R-:W-:Y:S01]  /*e7b0*/  IMAD.MOV.U32 R2, RZ, RZ, -0x1 ;  /* 0xffffffffff027424 */ /* 0x000fe200078e00ff */
[----:B------:R0:W-:Y:S01]  /*e7c0*/  STL [R1+0x80], R19 ;  /* 0x0000801301007387 */ /* 0x0001e20000100800 */
[----:B------:R-:W-:Y:S01]  /*e7d0*/  IMAD.MOV.U32 R3, RZ, RZ, -0x1 ;  /* 0xffffffffff037424 */ /* 0x000fe200078e00ff */
[----:B------:R-:W-:Y:S02]  /*e7e0*/  ISETP.GE.U32.AND P0, PT, R19, UR6, PT ;  /* 0x0000000613007c0c */ /* 0x000fe4000bf06070 */
[----:B------:R0:W-:Y:S02]  /*e7f0*/  STL [R1+0x7c], R22 ;  /* 0x00007c1601007387 */ /* 0x0001e40000100800 */
[----:B------:R-:W-:-:S02]  /*e800*/  ISETP.GE.U32.AND.EX P0, PT, R22, UR7, PT, P0 ;  /* 0x0000000716007c0c */ /* 0x000fc4000bf06100 */
[----:B------:R0:W-:Y:S04]  /*e810*/  STL [R1+0x84], R4 ;  /* 0x0000840401007387 */ /* 0x0001e80000100800 */
[----:B------:R0:W-:Y:S04]  /*e820*/  STL [R1+0x78], R2 ;  /* 0x0000780201007387 */ /* 0x0001e80000100800 */
[----:B------:R0:W-:Y:S03]  /*e830*/  STL [R1+0x88], R3 ;  /* 0x0000880301007387 */ /* 0x0001e60000100800 */
[----:B------:R-:W-:Y:S05]  /*e840*/  @P0 BRA `(.L_x_294) ;  /* 0x0000000400740947 */ /* 0x000fea0003800000 */
[----:B------:R-:W2:Y:S01]  /*e850*/  S2R R14, SR_CTAID.X ;  /* 0x00000000000e7919 */ /* 0x000ea20000002500 */
[----:B------:R-:W3:Y:S01]  /*e860*/  LDC.64 R8, c[0x0][0x628] ;  /* 0x00018a00ff087b82 */ /* 0x000ee20000000a00 */
[----:B------:R-:W-:Y:S01]  /*e870*/  ULDC UR6, c[0x0][0x150] ;  /* 0x0000540000067ab9 */ /* 0x000fe20000000800 */
[----:B------:R-:W-:Y:S01]  /*e880*/  IMAD.MOV.U32 R6, RZ, RZ, R19 ;  /* 0x000000ffff067224 */ /* 0x000fe200078e0013 */
[----:B------:R-:W0:Y:S01]  /*e890*/  S2R R16, SR_CTAID.Y ;  /* 0x0000000000107919 */ /* 0x000e220000002600 */
[----:B------:R-:W-:-:S04]  /*e8a0*/  IMAD.MOV.U32 R7, RZ, RZ, R22 ;  /* 0x000000ffff077224 */ /* 0x000fc800078e0016 */
[----:B------:R-:W0:Y:S08]  /*e8b0*/  LDC R17, c[0x0][0x144] ;  /* 0x00005100ff117b82 */ /* 0x000e300000000800 */
[----:B------:R-:W0:Y:S08]  /*e8c0*/  LDC R10, c[0x0][0x630] ;  /* 0x00018c00ff0a7b82 */ /* 0x000e300000000800 */
[----:B------:R-:W0:Y:S01]  /*e8d0*/  LDC.64 R12, c[0x0][0x620] ;  /* 0x00018800ff0c7b82 */ /* 0x000e220000000a00 */
[----:B---3--:R-:W-:-:S04]  /*e8e0*/  ISETP.NE.U32.AND P0, PT, R8, RZ, PT ;  /* 0x000000ff0800720c */ /* 0x008fc80003f05070 */
[----:B------:R-:W-:Y:S02]  /*e8f0*/  ISETP.NE.AND.EX P0, PT, R9, RZ, PT, P0 ;  /* 0x000000ff0900720c */ /* 0x000fe40003f05300 */
[----:B--2---:R-:W-:-:S05]  /*e900*/  I2FP.F32.U32 R0, R14 ;  /* 0x0000000e00007245 */ /* 0x004fca0000201000 */
[----:B------:R-:W-:-:S04]  /*e910*/  FMUL R0, R0, UR6 ;  /* 0x0000000600007c20 */ /* 0x000fc80008400000 */
[----:B------:R2:W3:Y:S02]  /*e920*/  F2I.U32.TRUNC.NTZ R15, R0 ;  /* 0x00000000000f7305 */ /* 0x0004e4000020f000 */
[----:B------:R-:W-:Y:S05]  /*e930*/  @!P0 BRA `(.L_x_295) ;  /* 0x0000000000288947 */ /* 0x000fea0003800000 */
[----:B--2---:R-:W2:Y:S02]  /*e940*/  LDC R0, c[0x0][0x634] ;  /* 0x00018d00ff007b82 */ /* 0x004ea40000000800 */
[----:B--2---:R-:W-:-:S05]  /*e950*/  IADD3 R7, P0, R19, R0, RZ ;  /* 0x0000000013077210 */ /* 0x004fca0007f1e0ff */
[----:B------:R-:W-:-:S04]  /*e960*/  IMAD.X R11, RZ, RZ, R22, P0 ;  /* 0x000000ffff0b7224 */ /* 0x000fc800000e0616 */
[----:B0-----:R-:W-:-:S04]  /*e970*/  IMAD.WIDE.U32 R2, R11, R8, RZ ;  /* 0x000000080b027225 */ /* 0x001fc800078e00ff */
[----:B------:R-:W-:-:S04]  /*e980*/  IMAD.WIDE.U32 R4, P0, R7, R9, R2 ;  /* 0x0000000907047225 */ /* 0x000fc80007800002 */
[----:B------:R-:W-:-:S04]  /*e990*/  IMAD.WIDE.U32 R2, R7, R8, RZ ;  /* 0x0000000807027225 */ /* 0x000fc800078e00ff */
[----:B------:R-:W-:Y:S01]  /*e9a0*/  IMAD.X R7, RZ, RZ, RZ, P0 ;  /* 0x000000ffff077224 */ /* 0x000fe200000e06ff */
[----:B------:R-:W-:Y:S01]  /*e9b0*/  IADD3 RZ, P0, R3, R4, RZ ;  /* 0x0000000403ff7210 */ /* 0x000fe20007f1e0ff */
[----:B------:R-:W-:-:S04]  /*e9c0*/  IMAD.MOV.U32 R6, RZ, RZ, R5 ;  /* 0x000000ffff067224 */ /* 0x000fc800078e0005 */
[----:B------:R-:W-:-:S08]  /*e9d0*/  IMAD.WIDE.U32.X R6, R11, R9, R6, P0 ;  /* 0x000000090b067225 */ /* 0x000fd000000e0406 */
.L_x_295:
[-CC-:B0-----:R-:W-:Y:S01]  /*e9e0*/  SHF.R.U64 R11, R6, R10.reuse, R7.reuse ;  /* 0x0000000a060b7219 */ /* 0x181fe20000001207 */
[----:B------:R-:W0:Y:S01]  /*e9f0*/  LDC.64 R20, c[0x0][0x640] ;  /* 0x00019000ff147b82 */ /* 0x000e220000000a00 */
[----:B--2---:R-:W-:Y:S01]  /*ea00*/  SHF.R.U32.HI R0, RZ, R10, R7 ;  /* 0x0000000aff007219 */ /* 0x004fe20000011607 */
[----:B------:R-:W-:Y:S01]  /*ea10*/  IMAD.MOV.U32 R2, RZ, RZ, R19 ;  /* 0x000000ffff027224 */ /* 0x000fe200078e0013 */
[----:B------:R-:W-:Y:S01]  /*ea20*/  IADD3 R5, P0, RZ, -R11, RZ ;  /* 0x8000000bff057210 */ /* 0x000fe20007f1e0ff */
[----:B---3--:R-:W-:Y:S01]  /*ea30*/  IMAD.MOV R15, RZ, RZ, -R15 ;  /* 0x000000ffff0f7224 */ /* 0x008fe200078e0a0f */
[----:B------:R-:W-:Y:S01]  /*ea40*/  ULDC UR6, c[0x0][0x154] ;  /* 0x0000550000067ab9 */ /* 0x000fe20000000800 */
[----:B------:R-:W-:Y:S02]  /*ea50*/  IMAD.MOV.U32 R7, RZ, RZ, 0x1 ;  /* 0x00000001ff077424 */ /* 0x000fe400078e00ff */
[----:B------:R-:W2:Y:S01]  /*ea60*/  LDC R4, c[0x0][0x618] ;  /* 0x00018600ff047b82 */ /* 0x000ea20000000800 */
[----:B------:R-:W-:-:S02]  /*ea70*/  IMAD.X R3, RZ, RZ, ~R0, P0 ;  /* 0x000000ffff037224 */ /* 0x000fc400000e0e00 */
[----:B------:R-:W-:Y:S02]  /*ea80*/  IMAD R17, R17, R15, R14 ;  /* 0x0000000f11117224 */ /* 0x000fe400078e020e */
[-C--:B------:R-:W-:Y:S02]  /*ea90*/  IMAD R0, R3, R12.reuse, RZ ;  /* 0x0000000c03007224 */ /* 0x080fe400078e02ff */
[----:B------:R-:W-:Y:S01]  /*eaa0*/  IMAD.MOV.U32 R3, RZ, RZ, R22 ;  /* 0x000000ffff037224 */ /* 0x000fe200078e0016 */
[----:B------:R-:W3:Y:S01]  /*eab0*/  LDC R6, c[0x0][0x608] ;  /* 0x00018200ff067b82 */ /* 0x000ee20000000800 */
[----:B------:R-:W-:-:S04]  /*eac0*/  IMAD.WIDE.U32 R2, R5, R12, R2 ;  /* 0x0000000c05027225 */ /* 0x000fc800078e0002 */
[----:B------:R-:W-:-:S03]  /*ead0*/  IMAD R5, R5, R13, R0 ;  /* 0x0000000d05057224 */ /* 0x000fc600078e0200 */
[----:B------:R-:W5:Y:S01]  /*eae0*/  LDC R18, c[0x0][0x658] ;  /* 0x00019600ff127b82 */ /* 0x000f620000000800 */
[----:B------:R-:W-:Y:S01]  /*eaf0*/  I2FP.F32.U32 R0, R16 ;  /* 0x0000001000007245 */ /* 0x000fe20000201000 */
[----:B------:R-:W-:Y:S01]  /*eb00*/  IMAD.IADD R3, R3, 0x1, R5 ;  /* 0x0000000103037824 */ /* 0x000fe200078e0205 */
[----:B0-----:R-:W-:Y:S01]  /*eb10*/  ISETP.NE.U32.AND P0, PT, R20, RZ, PT ;  /* 0x000000ff1400720c */ /* 0x001fe20003f05070 */
[----:B------:R-:W-:Y:S02]  /*eb20*/  IMAD.MOV.U32 R5, RZ, RZ, -0x1 ;  /* 0xffffffffff057424 */ /* 0x000fe400078e00ff */
[----:B------:R-:W-:Y:S02]  /*eb30*/  FMUL R0, R0, UR6 ;  /* 0x0000000600007c20 */ /* 0x000fe40008400000 */
[----:B------:R-:W0:Y:S01]  /*eb40*/  LDC R15, c[0x0][0x148] ;  /* 0x00005200ff0f7b82 */ /* 0x000e220000000800 */
[----:B--2---:R-:W-:Y:S01]  /*eb50*/  SHF.R.U64 R10, R2, R4, R3 ;  /* 0x00000004020a7219 */ /* 0x004fe20000001203 */
[----:B------:R2:W0:Y:S01]  /*eb60*/  F2I.U32.TRUNC.NTZ R13, R0 ;  /* 0x00000000000d7305 */ /* 0x000422000020f000 */
[----:B------:R-:W-:-:S02]  /*eb70*/  ISETP.NE.AND.EX P0, PT, R21, RZ, PT, P0 ;  /* 0x000000ff1500720c */ /* 0x000fc40003f05300 */
[----:B------:R-:W-:-:S03]  /*eb80*/  SHF.R.U32.HI R3, RZ, R4, R3 ;  /* 0x00000004ff037219 */ /* 0x000fc60000011603 */
[----:B------:R-:W0:Y:S01]  /*eb90*/  LDC R14, c[0x0][0x600] ;  /* 0x00018000ff0e7b82 */ /* 0x000e220000000800 */
[-CC-:B---3--:R-:W-:Y:S02]  /*eba0*/  SHF.R.U64 R8, R10, R6.reuse, R3.reuse ;  /* 0x000000060a087219 */ /* 0x188fe40000001203 */
[----:B------:R-:W-:-:S05]  /*ebb0*/  SHF.R.U32.HI R3, RZ, R6, R3 ;  /* 0x00000006ff037219 */ /* 0x000fca0000011603 */
[----:B------:R-:W3:Y:S01]  /*ebc0*/  LDC R22, c[0x0][0x648] ;  /* 0x00019200ff167b82 */ /* 0x000ee20000000800 */
[-CC-:B-----5:R-:W-:Y:S02]  /*ebd0*/  SHF.R.U64 R12, R8, R18.reuse, R3.reuse ;  /* 0x00000012080c7219 */ /* 0x1a0fe40000001203 */
[-C--:B------:R-:W-:Y:S02]  /*ebe0*/  SHF.L.U32 R5, R5, R18.reuse, RZ ;  /* 0x0000001205057219 */ /* 0x080fe400000006ff */
[-C--:B------:R-:W-:Y:S01]  /*ebf0*/  SHF.R.U32.HI R3, RZ, R18.reuse, R3 ;  /* 0x00000012ff037219 */ /* 0x080fe20000011603 */
[----:B------:R-:W-:Y:S01]  /*ec00*/  IMAD.MOV.U32 R2, RZ, RZ, R12 ;  /* 0x000000ffff027224 */ /* 0x000fe200078e000c */
[----:B------:R-:W-:Y:S01]  /*ec10*/  SHF.L.U32 R18, R7, R18, RZ ;  /* 0x0000001207127219 */ /* 0x000fe200000006ff */
[----:B------:R-:W0:Y:S01]  /*ec20*/  LDC R23, c[0x0][0x638] ;  /* 0x00018e00ff177b82 */ /* 0x000e220000000800 */
[----:B------:R-:W-:-:S07]  /*ec30*/  LOP3.LUT R19, RZ, R5, RZ, 0x33, !PT ;  /* 0x00000005ff137212 */ /* 0x000fce00078e33ff */
[----:B------:R-:W0:Y:S01]  /*ec40*/  LDC R24, c[0x0][0x610] ;  /* 0x00018400ff187b82 */ /* 0x000e220000000800 */
[----:B--2---:R-:W-:Y:S05]  /*ec50*/  @!P0 BRA `(.L_x_296) ;  /* 0x0000000000288947 */ /* 0x004fea0003800000 */
[----:B------:R-:W2:Y:S02]  /*ec60*/  LDC R7, c[0x0][0x64c] ;  /* 0x00019300ff077b82 */ /* 0x000ea40000000800 */
[----:B--2---:R-:W-:-:S05]  /*ec70*/  IADD3 R7, P0, R12, R7, RZ ;  /* 0x000000070c077210 */ /* 0x004fca0007f1e0ff */
        /* <DEDUP_REMOVED lines=8> */
.L_x_296:
[----:B---3--:R-:W-:Y:S01]  /*ed00*/  SHF.R.U64 R0, R2, R22, R3 ;  /* 0x0000001602007219 */ /* 0x008fe20000001203 */
[----:B0-----:R-:W-:Y:S01]  /*ed10*/  VIADD R7, R14, 0xffffffff ;  /* 0xffffffff0e077836 */ /* 0x001fe20000000000 */
[----:B------:R-:W-:Y:S01]  /*ed20*/  LOP3.LUT R5, R8, R19, RZ, 0xc0, !PT ;  /* 0x0000001308057212 */ /* 0x000fe200078ec0ff */
[----:B------:R-:W-:Y:S02]  /*ed30*/  IMAD.MOV R13, RZ, RZ, -R13 ;  /* 0x000000ffff0d7224 */ /* 0x000fe400078e0a0d */
[----:B------:R-:W-:Y:S02]  /*ed40*/  IMAD.MOV R3, RZ, RZ, -R0 ;  /* 0x000000ffff037224 */ /* 0x000fe400078e0a00 */
[----:B------:R-:W-:Y:S01]  /*ed50*/  IMAD R2, R18, R0, R5 ;  /* 0x0000000012027224 */ /* 0x000fe200078e0205 */
[----:B------:R-:W-:Y:S01]  /*ed60*/  LOP3.LUT R5, R10, R7, RZ, 0xc0, !PT ;  /* 0x000000070a057212 */ /* 0x000fe200078ec0ff */
[----:B------:R-:W-:Y:S02]  /*ed70*/  @P2 IMAD R17, R15, R13, R16 ;  /* 0x0000000d0f112224 */ /* 0x000fe400078e0210 */
[----:B------:R-:W-:-:S02]  /*ed80*/  IMAD R0, R3, R23, R12 ;  /* 0x0000001703007224 */ /* 0x000fc400078e020c */
[----:B------:R-:W-:Y:S02]  /*ed90*/  IMAD.MOV.U32 R4, RZ, RZ, 0x1 ;  /* 0x00000001ff047424 */ /* 0x000fe400078e00ff */
[----:B------:R-:W-:Y:S02]  /*eda0*/  IMAD R2, R2, R24, R17 ;  /* 0x0000001802027224 */ /* 0x000fe400078e0211 */
[----:B------:R-:W-:Y:S01]  /*edb0*/  IMAD R3, R0, R14, R5 ;  /* 0x0000000e00037224 */ /* 0x000fe200078e0205 */
[----:B------:R-:W-:-:S04]  /*edc0*/  PRMT R0, R4, 0x7610, R0 ;  /* 0x0000761004007816 */ /* 0x000fc80000000000 */
[----:B------:R-:W-:Y:S02]  /*edd0*/  SEL R4, R3, R2, !P2 ;  /* 0x0000000203047207 */ /* 0x000fe40005000000 */
[----:B------:R-:W-:-:S03]  /*ede0*/  SEL R2, R2, R3, !P2 ;  /* 0x0000000302027207 */ /* 0x000fc60005000000 */
[----:B------:R2:W-:Y:S04]  /*edf0*/  STL [R1+0x88], R4 ;  /* 0x0000880401007387 */ /* 0x0005e80000100800 */
[----:B------:R2:W-:Y:S04]  /*ee00*/  STL [R1+0x78], R11 ;  /* 0x0000780b01007387 */ /* 0x0005e80000100800 */
[----:B------:R2:W-:Y:S02]  /*ee10*/  STL [R1+0x84], R2 ;  /* 0x0000840201007387 */ /* 0x0005e40000100800 */
.L_x_294:
[----:B------:R-:W-:Y:S01]  /*ee20*/  LOP3.LUT P0, RZ, R0, 0xff, RZ, 0xc0, !PT ;  /* 0x000000ff00ff7812 */ /* 0x000fe2000780c0ff */
[----:B------:R-:W-:-:S12]  /*ee30*/  ULOP3.LUT UR29, UR29, 0x1, URZ, 0x3c, !UPT ;  /* 0x000000011d1d7892 */ /* 0x000fd8000f8e3c3f */
[----:B------:R-:W-:Y:S05]  /*ee40*/  @P0 BRA `(.L_x_297) ;  /* 0xffffff2400d80947 */ /* 0x000fea000383ffff */
[----:B------:R-:W-:Y:S05]  /*ee50*/  EXIT ;  /* 0x000000000000794d */ /* 0x000fea0003800000 */
.L_x_13:
[----:B------:R-:W-:-:S08]  /*ee60*/  ISETP.NE.AND P0, PT, RZ, UR6, PT ;  /* 0x00000006ff007c0c */ /* 0x000fd0000bf05270 */
[----:B012---:R-:W0:-:S00]  /*ee70*/  USETMAXREG.DEALLOC.CTAPOOL 0x28 ;  /* 0x00000028000079c8 */ /* 0x007e0000080e0500 */
[----:B------:R-:W-:Y:S05]  /*ee80*/  @P0 EXIT ;  /* 0x000000000000094d */ /* 0x000fea0003800000 */
[----:B0-----:R-:W-:Y:S01]  /*ee90*/  LOP3.LUT P0, RZ, R0, 0xff, RZ, 0xc0, !PT ;  /* 0x000000ff00ff7812 */ /* 0x001fe2000780c0ff */
[----:B------:R-:W-:Y:S02]  /*eea0*/  IMAD.MOV.U32 R0, RZ, RZ, 0x1 ;  /* 0x00000001ff007424 */ /* 0x000fe400078e00ff */
[----:B------:R-:W-:-:S10]  /*eeb0*/  IMAD.MOV.U32 R8, RZ, RZ, RZ ;  /* 0x000000ffff087224 */ /* 0x000fd400078e00ff */
[----:B------:R-:W-:Y:S05]  /*eec0*/  @!P0 BRA `(.L_x_298) ;  /* 0x0000000c00488947 */ /* 0x000fea0003800000 */
[----:B------:R-:W-:Y:S01]  /*eed0*/  LOP3.LUT P0, RZ, R2, 0x1f, RZ, 0xc0, !PT ;  /* 0x0000001f02ff7812 */ /* 0x000fe2000780c0ff */
[----:B------:R-:W-:Y:S01]  /*eee0*/  ULDC UR5, c[0x0][0x658] ;  /* 0x0001960000057ab9 */ /* 0x000fe20000000800 */
[----:B------:R-:W-:Y:S01]  /*eef0*/  UMOV UR6, 0xffffffff ;  /* 0xffffffff00067882 */ /* 0x000fe20000000000 */
[----:B------:R-:W-:Y:S01]  /*ef00*/  BSSY B0, `(.L_x_298) ;  /* 0x00000ce000007945 */ /* 0x000fe20003800000 */
[----:B------:R-:W-:Y:S01]  /*ef10*/  USHF.L.U32 UR6, UR6, UR5, URZ ;  /* 0x0000000506067299 */ /* 0x000fe2000800063f */
[C---:B------:R-:W-:Y:S01]  /*ef20*/  ISETP.NE.AND P3, PT, R3.reuse, RZ, PT ;  /* 0x000000ff0300720c */ /* 0x040fe20003f65270 */
[----:B------:R-:W-:Y:S01]  /*ef30*/  IMAD.MOV.U32 R9, RZ, RZ, 0x1 ;  /* 0x00000001ff097424 */ /* 0x000fe200078e00ff */
[----:B------:R-:W-:Y:S01]  /*ef40*/  ISETP.NE.OR P0, PT, R3, RZ, !P0 ;  /* 0x000000ff0300720c */ /* 0x000fe20004705670 */
[----:B------:R-:W-:Y:S01]  /*ef50*/  IMAD.MOV.U32 R0, RZ, RZ, 0x1 ;  /* 0x00000001ff007424 */ /* 0x000fe200078e00ff */
[----:B------:R-:W-:Y:S01]  /*ef60*/  ULDC UR4, c[0x0][0x600] ;  /* 0x0001800000047ab9 */ /* 0x000fe20000000800 */
[----:B------:R-:W-:Y:S01]  /*ef70*/  IMAD.MOV.U32 R8, RZ, RZ, RZ ;  /* 0x000000ffff087224 */ /* 0x000fe200078e00ff */
[----:B------:R-:W-:Y:S01]  /*ef80*/  UMOV UR7, 0x1 ;  /* 0x0000000100077882 */ /* 0x000fe20000000000 */
[----:B------:R-:W-:-:S02]  /*ef90*/  UIADD3 UR26, UR14, 0x1, URZ ;  /* 0x000000010e1a7890 */ /* 0x000fc4000fffe03f */
[----:B------:R-:W-:Y:S02]  /*efa0*/  ULOP3.LUT UR27, UR13, 0x2, URZ, 0xfc, !UPT ;  /* 0x000000020d1b7892 */ /* 0x000fe4000f8efc3f */
[----:B------:R-:W-:Y:S02]  /*efb0*/  UIADD3 UR18, UR4, -0x1, URZ ;  /* 0xffffffff04127890 */ /* 0x000fe4000fffe03f */
[----:B------:R-:W-:Y:S02]  /*efc0*/  USHF.L.U32 UR22, UR7, UR5, URZ ;  /* 0x0000000507167299 */ /* 0x000fe4000800063f */
[----:B------:R-:W-:Y:S01]  /*efd0*/  ULOP3.LUT UR19, URZ, UR6, URZ, 0x33, !UPT ;  /* 0x000000063f137292 */ /* 0x000fe2000f8e333f */
[----:B------:R-:W-:-:S11]  /*efe0*/  ULDC.64 UR24, c[0x0][0x198] ;  /* 0x0000660000187ab9 */ /* 0x000fd60000000a00 */
.L_x_310:
[----:B------:R-:W-:-:S03]  /*eff0*/  UMOV UR4, 0xffffffff ;  /* 0xffffffff00047882 */ /* 0x000fc60000000000 */
[----:B01----:R-:W-:Y:S05]  /*f000*/  BRA.DIV UR4, `(.L_x_299) ;  /* 0x0000001204907947 */ /* 0x003fea000b800000 */
[----:B------:R-:W-:-:S13]  /*f010*/  ELECT P1, URZ, PT ;  /* 0x00000000003f782f */ /* 0x000fda0003820000 */
.L_x_326:
[----:B------:R-:W0:Y:S01]  /*f020*/  LDC R2, c[0x0][0x28c] ;  /* 0x0000a300ff027b82 */ /* 0x000e220000000800 */
[----:B------:R-:W-:Y:S01]  /*f030*/  BSSY B1, `(.L_x_300) ;  /* 0x000003b000017945 */ /* 0x000fe20003800000 */
[----:B0-----:R-:W-:-:S13]  /*f040*/  ISETP.LT.OR P1, PT, R2, 0x1, !P1 ;  /* 0x000000010200780c */ /* 0x001fda0004f21670 */
[----:B------:R-:W-:Y:S05]  /*f050*/  @P1 BRA `(.L_x_301) ;  /* 0x0000000000e01947 */ /* 0x000fea0003800000 */
[----:B------:R-:W2:Y:S04]  /*f060*/  LDL.LU R4, [R1+0x88] ;  /* 0x0000880001047983 */ /* 0x000ea80000300800 */
[----:B------:R-:W3:Y:S01]  /*f070*/  LDL.LU R3, [R1+0x84] ;  /* 0x0000840001037983 */ /* 0x000ee20000300800 */
[----:B------:R-:W-:Y:S02]  /*f080*/  IMAD.MOV.U32 R12, RZ, RZ, RZ ;  /* 0x000000ffff0c7224 */ /* 0x000fe400078e00ff */
[----:B------:R-:W-:Y:S02]  /*f090*/  IMAD.U32 R13, RZ, RZ, UR26 ;  /* 0x0000001aff0d7e24 */ /* 0x000fe4000f8e00ff */
[----:B------:R-:W-:Y:S02]  /*f0a0*/  IMAD.MOV.U32 R2, RZ, RZ, R0 ;  /* 0x000000ffff027224 */ /* 0x000fe400078e0000 */
[----:B--2---:R-:W-:-:S02]  /*f0b0*/  IMAD.SHL.U32 R6, R4, 0x100, RZ ;  /* 0x0000010004067824 */ /* 0x004fc400078e00ff */
[----:B---3--:R-:W-:Y:S02]  /*f0c0*/  IMAD.SHL.U32 R7, R3, 0x40, RZ ;  /* 0x0000004003077824 */ /* 0x008fe400078e00ff */
[----:B------:R-:W-:-:S07]  /*f0d0*/  IMAD.MOV.U32 R3, RZ, RZ, R8 ;  /* 0x000000ffff037224 */ /* 0x000fce00078e0008 */
.L_x_305:
[----:B------:R-:W0:Y:S01]  /*f0e0*/  S2R R5, SR_CgaCtaId ;  /* 0x0000000000057919 */ /* 0x000e220000008800 */
[----:B------:R-:W-:-:S04]  /*f0f0*/  MOV R4, 0x400 ;  /* 0x0000040000047802 */ /* 0x000fc80000000f00 */
[----:B0-----:R-:W-:Y:S02]  /*f100*/  LEA R10, R5, R4, 0x18 ;  /* 0x00000004050a7211 */ /* 0x001fe400078ec0ff */
[----:B------:R-:W-:Y:S01]  /*f110*/  SHF.L.U32 R4, R2, 0x1f, RZ ;  /* 0x0000001f02047819 */ /* 0x000fe200000006ff */
[----:B------:R-:W0:Y:S02]  /*f120*/  @!P3 LDC R5, c[0x0][0x500] ;  /* 0x00014000ff05bb82 */ /* 0x000e240000000800 */
[----:B------:R-:W-:-:S04]  /*f130*/  IMAD R11, R3, 0x8, R10 ;  /* 0x00000008030b7824 */ /* 0x000fc800078e020a */
[----:B------:R-:W1:Y:S02]  /*f140*/  SYNCS.PHASECHK.TRANS64.TRYWAIT P1, [R11+URZ+0x38], R4 ;  /* 0x000038040b0075a7 */ /* 0x000e64000802017f */
[----:B-1----:R-:W-:Y:S05]  /*f150*/  @!P1 BRA `(.L_x_302) ;  /* 0x00000010005c9947 */ /* 0x002fea0003800000 */
.L_x_327:
[----:B------:R-:W-:Y:S01]  /*f160*/  UPRMT UR4, UR27, 0x9910, URZ ;  /* 0x000099101b047896 */ /* 0x000fe2000800003f */
[----:B0-----:R0:W-:Y:S03]  /*f170*/  @!P3 SYNCS.ARRIVE.TRANS64 RZ, [R11+URZ], R5 ;  /* 0x000000050bffb9a7 */ /* 0x0011e6000800003f */
[----:B------:R-:W-:-:S06]  /*f180*/  UISETP.NE.AND UP0, UPT, UR4, 0x2, UPT ;  /* 0x000000020400788c */ /* 0x000fcc000bf05270 */
[----:B------:R-:W-:-:S13]  /*f190*/  PLOP3.LUT P1, PT, PT, PT, UP0, 0x80, 0x0 ;  /* 0x000000000000781c */ /* 0x000fda0003f2f008 */
[----:B0-----:R-:W-:Y:S05]  /*f1a0*/  @P1 BRA `(.L_x_303) ;  /* 0x0000000000041947 */ /* 0x001fea0003800000 */
[----:B------:R-:W-:Y:S01]  /*f1b0*/  BPT.TRAP 0x1 ;  /* 0x000000040000795c */ /* 0x000fe20000300000 */
.L_x_303:
[----:B------:R-:W-:Y:S05]  /*f1c0*/  @P0 BRA `(.L_x_304) ;  /* 0x0000000000040947 */ /* 0x000fea0003800000 */
[----:B------:R-:W-:Y:S01]  /*f1d0*/  BPT.TRAP 0x1 ;  /* 0x000000040000795c */ /* 0x000fe20000300000 */
.L_x_304:
[----:B------:R-:W2:Y:S01]  /*f1e0*/  LDL R5, [R1+0x78] ;  /* 0x0000780001057983 */ /* 0x000ea20000100800 */
[--C-:B-1----:R-:W-:Y:S01]  /*f1f0*/  IMAD R4, R3, 0x1000, R10.reuse ;  /* 0x0000100003047824 */ /* 0x102fe200078e020a */
[----:B------:R-:W-:Y:S01]  /*f200*/  R2UR UR9, R11 ;  /* 0x000000000b0972ca */ /* 0x000fe200000e0000 */
[----:B------:R-:W-:Y:S01]  /*f210*/  IMAD R10, R3, 0x4000, R10 ;  /* 0x00004000030a7824 */ /* 0x000fe200078e020a */
[----:B------:R-:W-:Y:S01]  /*f220*/  UIADD3 UR4, UP0, UR24, 0xf0, URZ ;  /* 0x000000f018047890 */ /* 0x000fe2000ff1e03f */
[----:B------:R-:W-:Y:S01]  /*f230*/  VIADD R13, R13, 0xffffffff ;  /* 0xffffffff0d0d7836 */ /* 0x000fe20000000000 */
[----:B------:R-:W-:Y:S01]  /*f240*/  R2UR UR5, R4 ;  /* 0x00000000040572ca */ /* 0x000fe200000e0000 */
[----:B------:R-:W-:Y:S01]  /*f250*/  UIADD3 UR28, UP1, UR24, 0x1f0, URZ ;  /* 0x000001f0181c7890 */ /* 0x000fe2000ff3e03f */
[----:B------:R-:W-:Y:S01]  /*f260*/  R2UR UR8, R10 ;  /* 0x000000000a0872ca */ /* 0x000fe200000e0000 */
[----:B------:R-:W-:Y:S01]  /*f270*/  VIADD R3, R3, 0x1 ;  /* 0x0000000103037836 */ /* 0x000fe20000000000 */
[----:B------:R-:W-:Y:S01]  /*f280*/  R2UR UR11, R7 ;  /* 0x00000000070b72ca */ /* 0x000fe200000e0000 */
[----:B------:R-:W-:Y:S01]  /*f290*/  UIADD3.X UR29, URZ, UR25, URZ, UP1, !UPT ;  /* 0x000000193f1d7290 */ /* 0x000fe20008ffe43f */
[----:B------:R-:W-:Y:S01]  /*f2a0*/  R2UR UR10, R12 ;  /* 0x000000000c0a72ca */ /* 0x000fe200000e0000 */
[----:B------:R-:W-:Y:S01]  /*f2b0*/  UMOV UR6, 0x0 ;  /* 0x0000000000067882 */ /* 0x000fe20000000000 */
[----:B------:R-:W-:Y:S01]  /*f2c0*/  R2UR UR23, R6 ;  /* 0x00000000061772ca */ /* 0x000fe200000e0000 */
[----:B------:R-:W-:Y:S01]  /*f2d0*/  UMOV UR7, 0x10000000 ;  /* 0x1000000000077882 */ /* 0x000fe20000000000 */
[----:B------:R-:W-:Y:S01]  /*f2e0*/  ISETP.GT.AND P4, PT, R13, 0x1, PT ;  /* 0x000000010d00780c */ /* 0x000fe20003f84270 */
[----:B------:R-:W-:Y:S01]  /*f2f0*/  VIADD R12, R12, 0x40 ;  /* 0x000000400c0c7836 */ /* 0x000fe20000000000 */
[----:B------:R-:W-:Y:S01]  /*f300*/  ISETP.NE.AND P1, PT, R3, 0x7, PT ;  /* 0x000000070300780c */ /* 0x000fe20003f25270 */
[----:B------:R-:W-:-:S02]  /*f310*/  UIADD3 UR16, UR5, 0x180, URZ ;  /* 0x0000018005107890 */ /* 0x000fc4000fffe03f */
[----:B------:R-:W-:Y:S01]  /*f320*/  UIADD3.X UR5, URZ, UR25, URZ, UP0, !UPT ;  /* 0x000000193f057290 */ /* 0x000fe200087fe43f */
[----:B------:R-:W-:Y:S01]  /*f330*/  SEL R3, R3, RZ, P1 ;  /* 0x000000ff03037207 */ /* 0x000fe20000800000 */
[----:B------:R-:W-:-:S03]  /*f340*/  UIADD3 UR17, UR8, 0x7180, URZ ;  /* 0x0000718008117890 */ /* 0x000fc6000fffe03f */
[----:B------:R-:W-:Y:S01]  /*f350*/  UMOV UR8, UR16 ;  /* 0x0000001000087c82 */ /* 0x000fe20008000000 */
[----:B--2---:R-:W-:Y:S02]  /*f360*/  R2UR UR12, R5 ;  /* 0x00000000050c72ca */ /* 0x004fe400000e0000 */
[----:B------:R-:W-:-:S04]  /*f370*/  SEL R5, RZ, 0x1, P1 ;  /* 0x00000001ff057807 */ /* 0x000fc80000800000 */
[----:B------:R-:W-:-:S07]  /*f380*/  LOP3.LUT R2, R2, R5, RZ, 0x3c, !PT ;  /* 0x0000000502027212 */ /* 0x000fce00078e3cff */
[----:B------:R0:W-:Y:S02]  /*f390*/  UTMALDG.3D [UR8], [UR4], desc[UR6] ;  /* 0x00000608040075b4 */ /* 0x0001e40008011000 */
[----:B0-----:R-:W-:Y:S01]  /*f3a0*/  UMOV UR8, UR17 ;  /* 0x0000001100087c82 */ /* 0x001fe20008000000 */
[----:B------:R-:W-:Y:S02]  /*f3b0*/  UMOV UR11, UR23 ;  /* 0x00000017000b7c82 */ /* 0x000fe40008000000 */
[----:B------:R0:W-:Y:S02]  /*f3c0*/  UTMALDG.3D [UR8], [UR28], desc[UR6] ;  /* 0x000006081c0075b4 */ /* 0x0001e40008011000 */
[----:B0-----:R-:W-:Y:S05]  /*f3d0*/  @P4 BRA `(.L_x_305) ;  /* 0xfffffffc00404947 */ /* 0x001fea000383ffff */
.L_x_301:
[----:B------:R-:W-:Y:S05]  /*f3e0*/  BSYNC B1 ;  /* 0x0000000000017941 */ /* 0x000fea0003800000 */
.L_x_300:
[----:B------:R-:W2:Y:S01]  /*f3f0*/  LDL.LU R15, [R1+0x7c] ;  /* 0x00007c00010f7983 */ /* 0x000ea20000300800 */
[----:B------:R-:W-:Y:S01]  /*f400*/  LOP3.LUT P5, RZ, R9, 0xff, RZ, 0xc0, !PT ;  /* 0x000000ff09ff7812 */ /* 0x000fe200078ac0ff */
[----:B------:R-:W-:Y:S01]  /*f410*/  VIADD R8, R8, UR14 ;  /* 0x0000000e08087c36 */ /* 0x000fe20008000000 */
[----:B------:R-:W-:Y:S01]  /*f420*/  UISETP.GE.U32.AND UP0, UPT, UR14, 0x7, UPT ;  /* 0x000000070e00788c */ /* 0x000fe2000bf06070 */
[----:B------:R-:W3:Y:S01]  /*f430*/  LDL.LU R14, [R1+0x80] ;  /* 0x00008000010e7983 */ /* 0x000ee20000300800 */
[----:B------:R-:W-:Y:S01]  /*f440*/  IMAD.U32 R6, RZ, RZ, UR14 ;  /* 0x0000000eff067e24 */ /* 0x000fe2000f8e00ff */
[----:B------:R-:W-:Y:S01]  /*f450*/  ULDC.64 UR4, c[0x0][0x650] ;  /* 0x0001940000047ab9 */ /* 0x000fe20000000a00 */
[C---:B------:R-:W-:Y:S01]  /*f460*/  IMAD.WIDE.U32 R2, R8.reuse, 0x24924925, RZ ;  /* 0x2492492508027825 */ /* 0x040fe200078e00ff */
[C---:B------:R-:W-:Y:S01]  /*f470*/  ISETP.GT.U32.AND P1, PT, R8.reuse, 0x6, PT ;  /* 0x000000060800780c */ /* 0x040fe20003f24070 */
[----:B------:R-:W-:Y:S01]  /*f480*/  BSSY B1, `(.L_x_306) ;  /* 0x0000073000017945 */ /* 0x000fe20003800000 */
[----:B------:R-:W-:Y:S01]  /*f490*/  PLOP3.LUT P4, PT, PT, PT, UP0, 0x80, 0x0 ;  /* 0x000000000000781c */ /* 0x000fe20003f8f008 */
[----:B------:R-:W-:Y:S01]  /*f4a0*/  IMAD.IADD R2, R8, 0x1, -R3 ;  /* 0x0000000108027824 */ /* 0x000fe200078e0a03 */
[----:B------:R-:W-:-:S02]  /*f4b0*/  ISETP.LT.U32.AND P1, PT, R6, 0x7, P1 ;  /* 0x000000070600780c */ /* 0x000fc40000f21070 */
[----:B------:R-:W0:Y:S01]  /*f4c0*/  @P5 S2R R5, SR_CgaCtaId ;  /* 0x0000000000055919 */ /* 0x000e220000008800 */
[----:B------:R-:W-:Y:S02]  /*f4d0*/  @P5 MOV R4, 0x400 ;  /* 0x0000040000045802 */ /* 0x000fe40000000f00 */
[----:B------:R-:W-:Y:S02]  /*f4e0*/  LEA.HI R2, R2, R3, RZ, 0x1f ;  /* 0x0000000302027211 */ /* 0x000fe400078ff8ff */
[----:B------:R-:W-:Y:S02]  /*f4f0*/  PRMT R9, RZ, 0x7610, R9 ;  /* 0x00007610ff097816 */ /* 0x000fe40000000009 */
[--C-:B------:R-:W-:Y:S02]  /*f500*/  SHF.R.U32.HI R3, RZ, 0x2, R2.reuse ;  /* 0x00000002ff037819 */ /* 0x100fe40000011602 */
[----:B------:R-:W-:-:S03]  /*f510*/  PRMT R2, RZ, 0x7610, R2 ;  /* 0x00007610ff027816 */ /* 0x000fc60000000002 */
[----:B------:R-:W-:Y:S01]  /*f520*/  IMAD R8, R3, -0x7, R8 ;  /* 0xfffffff903087824 */ /* 0x000fe200078e0208 */
[----:B0-----:R-:W-:Y:S02]  /*f530*/  @P5 LEA R4, R5, R4, 0x18 ;  /* 0x0000000405045211 */ /* 0x001fe400078ec0ff */
[----:B------:R-:W-:Y:S02]  /*f540*/  SEL R5, RZ, 0x1, !P1 ;  /* 0x00000001ff057807 */ /* 0x000fe40004800000 */
[----:B------:R0:W-:Y:S02]  /*f550*/  @P5 SYNCS.ARRIVE.TRANS64.A1T0 RZ, [R4+URZ+0xa8], RZ ;  /* 0x0000a8ff04ff59a7 */ /* 0x0001e4000810003f */
[----:B------:R-:W-:Y:S01]  /*f560*/  LOP3.LUT R0, R0, R5, RZ, 0x3c, !PT ;  /* 0x0000000500007212 */ /* 0x000fe200078e3cff */
[----:B------:R-:W-:-:S03]  /*f570*/  IMAD.MOV.U32 R5, RZ, RZ, -0x1 ;  /* 0xffffffffff057424 */ /* 0x000fc600078e00ff */
[----:B------:R-:W-:Y:S01]  /*f580*/  @P4 LOP3.LUT R0, R0, 0x1, R3, 0x78, !PT ;  /* 0x0000000100004812 */ /* 0x000fe200078e7803 */
[----:B------:R-:W-:Y:S02]  /*f590*/  IMAD.MOV.U32 R3, RZ, RZ, -0x1 ;  /* 0xffffffffff037424 */ /* 0x000fe400078e00ff */
[----:B0-----:R-:W-:Y:S01]  /*f5a0*/  IMAD.MOV.U32 R4, RZ, RZ, -0x1 ;  /* 0xffffffffff047424 */ /* 0x001fe200078e00ff */
[----:B---3--:R-:W-:-:S04]  /*f5b0*/  IADD3 R14, P1, R14, UR20, RZ ;  /* 0x000000140e0e7c10 */ /* 0x008fc8000ff3e0ff */
[----:B--2---:R-:W-:Y:S01]  /*f5c0*/  IADD3.X R15, R15, UR15, RZ, P1, !PT ;  /* 0x0000000f0f0f7c10 */ /* 0x004fe20008ffe4ff */
[----:B------:R0:W-:Y:S01]  /*f5d0*/  STL [R1+0x80], R14 ;  /* 0x0000800e01007387 */ /* 0x0001e20000100800 */
[----:B------:R-:W-:-:S03]  /*f5e0*/  ISETP.GE.U32.AND P1, PT, R14, UR4, PT ;  /* 0x000000040e007c0c */ /* 0x000fc6000bf26070 */
[----:B------:R0:W-:Y:S01]  /*f5f0*/  STL [R1+0x7c], R15 ;  /* 0x00007c0f01007387 */ /* 0x0001e20000100800 */
[----:B------:R-:W-:-:S03]  /*f600*/  ISETP.GE.U32.AND.EX P1, PT, R15, UR5, PT, P1 ;  /* 0x000000050f007c0c */ /* 0x000fc6000bf26110 */
[----:B------:R0:W-:Y:S04]  /*f610*/  STL [R1+0x84], R5 ;  /* 0x0000840501007387 */ /* 0x0001e80000100800 */
[----:B------:R0:W-:Y:S04]  /*f620*/  STL [R1+0x88], R4 ;  /* 0x0000880401007387 */ /* 0x0001e80000100800 */
[----:B------:R0:W-:Y:S02]  /*f630*/  STL [R1+0x78], R3 ;  /* 0x0000780301007387 */ /* 0x0001e40000100800 */
[----:B------:R-:W-:Y:S05]  /*f640*/  @P1 BRA `(.L_x_307) ;  /* 0x0000000400581947 */ /* 0x000fea0003800000 */
[----:B------:R-:W-:Y:S01]  /*f650*/  ULDC.64 UR4, c[0x0][0x628] ;  /* 0x00018a0000047ab9 */ /* 0x000fe20000000a00 */
[----:B------:R-:W1:Y:S01]  /*f660*/  S2R R12, SR_CTAID.X ;  /* 0x00000000000c7919 */ /* 0x000e620000002500 */
[----:B------:R-:W-:Y:S01]  /*f670*/  ISETP.NE.U32.AND P1, PT, RZ, UR4, PT ;  /* 0x00000004ff007c0c */ /* 0x000fe2000bf25070 */
[----:B------:R-:W-:Y:S01]  /*f680*/  ULDC UR7, c[0x0][0x630] ;  /* 0x00018c0000077ab9 */ /* 0x000fe20000000800 */
[----:B------:R-:W-:Y:S01]  /*f690*/  IMAD.MOV.U32 R2, RZ, RZ, R14 ;  /* 0x000000ffff027224 */ /* 0x000fe200078e000e */
[----:B------:R-:W2:Y:S01]  /*f6a0*/  S2R R10, SR_CTAID.Y ;  /* 0x00000000000a7919 */ /* 0x000ea20000002600 */
[----:B------:R-:W-:Y:S01]  /*f6b0*/  ISETP.NE.AND.EX P1, PT, RZ, UR5, PT, P1 ;  /* 0x00000005ff007c0c */ /* 0x000fe2000bf25310 */
[----:B0-----:R-:W-:-:S12]  /*f6c0*/  IMAD.MOV.U32 R3, RZ, RZ, R15 ;  /* 0x000000ffff037224 */ /* 0x001fd800078e000f */
[----:B------:R-:W-:Y:S05]  /*f6d0*/  @!P1 BRA `(.L_x_308) ;  /* 0x0000000000289947 */ /* 0x000fea0003800000 */
[----:B------:R-:W-:Y:S02]  /*f6e0*/  ULDC UR6, c[0x0][0x634] ;  /* 0x00018d0000067ab9 */ /* 0x000fe40000000800 */
[----:B------:R-:W-:-:S05]  /*f6f0*/  IADD3 R7, P1, R14, UR6, RZ ;  /* 0x000000060e077c10 */ /* 0x000fca000ff3e0ff */
[----:B------:R-:W-:-:S04]  /*f700*/  IMAD.X R11, RZ, RZ, R15, P1 ;  /* 0x000000ffff0b7224 */ /* 0x000fc800008e060f */
[----:B------:R-:W-:-:S04]  /*f710*/  IMAD.WIDE.U32 R4, R11, UR4, RZ ;  /* 0x000000040b047c25 */ /* 0x000fc8000f8e00ff */
[----:B------:R-:W-:-:S04]  /*f720*/  IMAD.WIDE.U32 R4, P1, R7, UR5, R4 ;  /* 0x0000000507047c25 */ /* 0x000fc8000f820004 */
[----:B------:R-:W-:-:S04]  /*f730*/  IMAD.WIDE.U32 R6, R7, UR4, RZ ;  /* 0x0000000407067c25 */ /* 0x000fc8000f8e00ff */
[----:B------:R-:W-:Y:S01]  /*f740*/  IMAD.X R3, RZ, RZ, RZ, P1 ;  /* 0x000000ffff037224 */ /* 0x000fe200008e06ff */
[----:B------:R-:W-:Y:S01]  /*f750*/  IADD3 RZ, P1, R7, R4, RZ ;  /* 0x0000000407ff7210 */ /* 0x000fe20007f3e0ff */
[----:B------:R-:W-:-:S04]  /*f760*/  IMAD.MOV.U32 R2, RZ, RZ, R5 ;  /* 0x000000ffff027224 */ /* 0x000fc800078e0005 */
[----:B------:R-:W-:-:S08]  /*f770*/  IMAD.WIDE.U32.X R2, R11, UR5, R2, P1 ;  /* 0x000000050b027c25 */ /* 0x000fd000088e0402 */
.L_x_308:
[--C-:B------:R-:W-:Y:S01]  /*f780*/  SHF.R.U64 R11, R2, UR7, R3.reuse ;  /* 0x00000007020b7c19 */ /* 0x100fe20008001203 */
[----:B------:R-:W-:Y:S01]  /*f790*/  ULDC.64 UR4, c[0x0][0x620] ;  /* 0x0001880000047ab9 */ /* 0x000fe20000000a00 */
[----:B------:R-:W-:Y:S01]  /*f7a0*/  SHF.R.U32.HI R2, RZ, UR7, R3 ;  /* 0x00000007ff027c19 */ /* 0x000fe20008011603 */
[----:B------:R-:W-:Y:S01]  /*f7b0*/  IMAD.MOV.U32 R3, RZ, RZ, R15 ;  /* 0x000000ffff037224 */ /* 0x000fe200078e000f */
[----:B------:R-:W-:Y:S01]  /*f7c0*/  IADD3 R5, P1, RZ, -R11, RZ ;  /* 0x8000000bff057210 */ /* 0x000fe20007f3e0ff */
[----:B------:R-:W0:Y:S01]  /*f7d0*/  LDC R7, c[0x0][0x144] ;  /* 0x00005100ff077b82 */ /* 0x000e220000000800 */
[----:B-1----:R-:W-:Y:S01]  /*f7e0*/  I2FP.F32.U32 R6, R12 ;  /* 0x0000000c00067245 */ /* 0x002fe20000201000 */
[----:B------:R-:W-:Y:S01]  /*f7f0*/  ULDC.64 UR8, c[0x0][0x640] ;  /* 0x0001900000087ab9 */ /* 0x000fe20000000a00 */
[----:B------:R-:W-:Y:S01]  /*f800*/  ULDC UR6, c[0x0][0x608] ;  /* 0x0001820000067ab9 */ /* 0x000fe20000000800 */
[----:B------:R-:W-:Y:S01]  /*f810*/  IMAD.X R2, RZ, RZ, ~R2, P1 ;  /* 0x000000ffff027224 */ /* 0x000fe200008e0e02 */
[----:B------:R-:W-:-:S03]  /*f820*/  ISETP.NE.U32.AND P1, PT, RZ, UR8, PT ;  /* 0x00000008ff007c0c */ /* 0x000fc6000bf25070 */
[----:B------:R-:W-:Y:S01]  /*f830*/  IMAD R4, R2, UR4, RZ ;  /* 0x0000000402047c24 */ /* 0x000fe2000f8e02ff */
[----:B------:R-:W1:Y:S01]  /*f840*/  LDC R15, c[0x0][0x148] ;  /* 0x00005200ff0f7b82 */ /* 0x000e620000000800 */
[----:B------:R-:W-:Y:S01]  /*f850*/  IMAD.MOV.U32 R2, RZ, RZ, R14 ;  /* 0x000000ffff027224 */ /* 0x000fe200078e000e */
[----:B------:R-:W-:-:S03]  /*f860*/  ISETP.NE.AND.EX P1, PT, RZ, UR9, PT, P1 ;  /* 0x00000009ff007c0c */ /* 0x000fc6000bf25310 */
[----:B------:R-:W-:Y:S01]  /*f870*/  IMAD.WIDE.U32 R2, R5, UR4, R2 ;  /* 0x0000000405027c25 */ /* 0x000fe2000f8e0002 */
[----:B------:R-:W-:-:S03]  /*f880*/  ULDC UR4, c[0x0][0x150] ;  /* 0x0000540000047ab9 */ /* 0x000fc60000000800 */
[----:B------:R-:W-:Y:S01]  /*f890*/  FMUL R6, R6, UR4 ;  /* 0x0000000406067c20 */ /* 0x000fe20008400000 */
[----:B------:R-:W-:Y:S01]  /*f8a0*/  IMAD R5, R5, UR5, R4 ;  /* 0x0000000505057c24 */ /* 0x000fe2000f8e0204 */
[----:B------:R-:W-:Y:S01]  /*f8b0*/  ULDC UR4, c[0x0][0x618] ;  /* 0x0001860000047ab9 */ /* 0x000fe20000000800 */
[----:B------:R-:W-:Y:S02]  /*f8c0*/  ULDC UR5, c[0x0][0x154] ;  /* 0x0000550000057ab9 */ /* 0x000fe40000000800 */
[----:B------:R-:W-:Y:S01]  /*f8d0*/  IMAD.IADD R3, R3, 0x1, R5 ;  /* 0x0000000103037824 */ /* 0x000fe200078e0205 */
[----:B------:R-:W3:Y:S04]  /*f8e0*/  F2I.U32.TRUNC.NTZ R6, R6 ;  /* 0x0000000600067305 */ /* 0x000ee8000020f000 */
[----:B------:R-:W-:-:S02]  /*f8f0*/  SHF.R.U64 R13, R2, UR4, R3 ;  /* 0x00000004020d7c19 */ /* 0x000fc40008001203 */
[----:B--2---:R-:W-:-:S05]  /*f900*/  I2FP.F32.U32 R2, R10 ;  /* 0x0000000a00027245 */ /* 0x004fca0000201000 */
[----:B------:R-:W-:Y:S01]  /*f910*/  FMUL R4, R2, UR5 ;  /* 0x0000000502047c20 */ /* 0x000fe20008400000 */
[----:B------:R-:W-:Y:S01]  /*f920*/  SHF.R.U32.HI R2, RZ, UR4, R3 ;  /* 0x00000004ff027c19 */ /* 0x000fe20008011603 */
[----:B------:R-:W-:Y:S02]  /*f930*/  ULDC UR4, c[0x0][0x658] ;  /* 0x0001960000047ab9 */ /* 0x000fe40000000800 */
[----:B------:R2:W4:Y:S01]  /*f940*/  F2I.U32.TRUNC.NTZ R18, R4 ;  /* 0x0000000400127305 */ /* 0x000522000020f000 */
[----:B------:R-:W-:Y:S01]  /*f950*/  SHF.R.U64 R16, R13, UR6, R2 ;  /* 0x000000060d107c19 */ /* 0x000fe20008001202 */
[----:B---3--:R-:W-:Y:S01]  /*f960*/  IMAD.MOV R6, RZ, RZ, -R6 ;  /* 0x000000ffff067224 */ /* 0x008fe200078e0a06 */
[----:B------:R-:W-:-:S03]  /*f970*/  SHF.R.U32.HI R3, RZ, UR6, R2 ;  /* 0x00000006ff037c19 */ /* 0x000fc60008011602 */
[----:B0-----:R-:W-:Y:S01]  /*f980*/  IMAD R12, R7, R6, R12 ;  /* 0x00000006070c7224 */ /* 0x001fe200078e020c */
[--C-:B------:R-:W-:Y:S02]  /*f990*/  SHF.R.U64 R14, R16, UR4, R3.reuse ;  /* 0x00000004100e7c19 */ /* 0x100fe40008001203 */
[----:B------:R-:W-:-:S03]  /*f9a0*/  SHF.R.U32.HI R3, RZ, UR4, R3 ;  /* 0x00000004ff037c19 */ /* 0x000fc60008011603 */
[----:B------:R-:W-:Y:S01]  /*f9b0*/  IMAD.MOV.U32 R2, RZ, RZ, R14 ;  /* 0x000000ffff027224 */ /* 0x000fe200078e000e */
[----:B--2-4-:R-:W-:Y:S06]  /*f9c0*/  @!P1 BRA `(.L_x_309) ;  /* 0x0000000000289947 */ /* 0x014fec0003800000 */
        /* <DEDUP_REMOVED lines=10> */
.L_x_309:
[----:B------:R-:W-:Y:S01]  /*fa70*/  ULDC UR4, c[0x0][0x648] ;  /* 0x0001920000047ab9 */ /* 0x000fe20000000800 */
[----:B------:R-:W-:Y:S01]  /*fa80*/  IMAD.MOV R18, RZ, RZ, -R18 ;  /* 0x000000ffff127224 */ /* 0x000fe200078e0a12 */
[----:B------:R-:W-:Y:S01]  /*fa90*/  SHF.R.U64 R3, R2, UR4, R3 ;  /* 0x0000000402037c19 */ /* 0x000fe20008001203 */
[----:B------:R-:W-:Y:S01]  /*faa0*/  ULDC UR4, c[0x0][0x638] ;  /* 0x00018e0000047ab9 */ /* 0x000fe20000000800 */
[----:B------:R-:W-:Y:S01]  /*fab0*/  LOP3.LUT R2, R16, UR19, RZ, 0xc0, !PT ;  /* 0x0000001310027c12 */ /* 0x000fe2000f8ec0ff */
[----:B-1----:R-:W-:Y:S01]  /*fac0*/  @P2 IMAD R12, R15, R18, R10 ;  /* 0x000000120f0c2224 */ /* 0x002fe200078e020a */
[----:B------:R-:W-:Y:S01]  /*fad0*/  LOP3.LUT R13, R13, UR18, RZ, 0xc0, !PT ;  /* 0x000000120d0d7c12 */ /* 0x000fe2000f8ec0ff */
[----:B------:R-:W-:Y:S01]  /*fae0*/  IMAD.MOV R5, RZ, RZ, -R3 ;  /* 0x000000ffff057224 */ /* 0x000fe200078e0a03 */
[----:B------:R-:W-:Y:S01]  /*faf0*/  ULDC UR5, c[0x0][0x610] ;  /* 0x0001840000057ab9 */ /* 0x000fe20000000800 */
[----:B------:R-:W-:Y:S02]  /*fb00*/  IMAD R3, R3, UR22, R2 ;  /* 0x0000001603037c24 */ /* 0x000fe4000f8e0202 */
[----:B------:R-:W-:Y:S01]  /*fb10*/  IMAD R14, R5, UR4, R14 ;  /* 0x00000004050e7c24 */ /* 0x000fe2000f8e020e */
[----:B------:R-:W-:Y:S01]  /*fb20*/  ULDC UR4, c[0x0][0x600] ;  /* 0x0001800000047ab9 */ /* 0x000fe20000000800 */
[----:B------:R-:W-:-:S02]  /*fb30*/  IMAD R3, R3, UR5, R12 ;  /* 0x0000000503037c24 */ /* 0x000fc4000f8e020c */
[----:B------:R-:W-:Y:S02]  /*fb40*/  IMAD R14, R14, UR4, R13 ;  /* 0x000000040e0e7c24 */ /* 0x000fe4000f8e020d */
[----:B------:R-:W-:-:S03]  /*fb50*/  IMAD.MOV.U32 R2, RZ, RZ, 0x1 ;  /* 0x00000001ff027424 */ /* 0x000fc600078e00ff */
[----:B------:R-:W-:Y:S02]  /*fb60*/  SEL R4, R14, R3, !P2 ;  /* 0x000000030e047207 */ /* 0x000fe40005000000 */
[----:B------:R-:W-:-:S03]  /*fb70*/  SEL R3, R3, R14, !P2 ;  /* 0x0000000e03037207 */ /* 0x000fc60005000000 */
[----:B------:R1:W-:Y:S04]  /*fb80*/  STL [R1+0x88], R4 ;  /* 0x0000880401007387 */ /* 0x0003e80000100800 */
[----:B------:R1:W-:Y:S04]  /*fb90*/  STL [R1+0x78], R11 ;  /* 0x0000780b01007387 */ /* 0x0003e80000100800 */
[----:B------:R1:W-:Y:S02]  /*fba0*/  STL [R1+0x84], R3 ;  /* 0x0000840301007387 */ /* 0x0003e40000100800 */
.L_x_307:
[----:B------:R-:W-:Y:S05]  /*fbb0*/  BSYNC B1 ;  /* 0x0000000000017941 */ /* 0x000fea0003800000 */
.L_x_306:
[----:B------:R-:W-:-:S13]  /*fbc0*/  LOP3.LUT P1, RZ, R2, 0xff, RZ, 0xc0, !PT ;  /* 0x000000ff02ff7812 */ /* 0x000fda000782c0ff */
[----:B------:R-:W-:Y:S05]  /*fbd0*/  @P1 BRA `(.L_x_310) ;  /* 0xfffffff400041947 */ /* 0x000fea000383ffff */
[----:B------:R-:W-:Y:S05]  /*fbe0*/  BSYNC B0 ;  /* 0x0000000000007941 */ /* 0x000fea0003800000 */
.L_x_298:
[----:B------:R-:W-:-:S03]  /*fbf0*/  UMOV UR4, 0xffffffff ;  /* 0xffffffff00047882 */ /* 0x000fc60000000000 */
[----:B------:R-:W-:Y:S05]  /*fc00*/  BRA.DIV UR4, `(.L_x_311) ;  /* 0x0000000604c47947 */ /* 0x000fea000b800000 */
[----:B------:R-:W-:-:S13]  /*fc10*/  ELECT P0, URZ, PT ;  /* 0x00000000003f782f */ /* 0x000fda0003800000 */
.L_x_330:
[----:B------:R-:W-:Y:S04]  /*fc20*/  BSSY B0, `(.L_x_312) ;  /* 0x0000047000007945 */ /* 0x000fe80003800000 */
[----:B------:R-:W-:Y:S05]  /*fc30*/  @!P0 BRA `(.L_x_313) ;  /* 0x0000000400148947 */ /* 0x000fea0003800000 */
[----:B------:R-:W-:-:S04]  /*fc40*/  ULOP3.LUT UR4, UR13, 0x2, URZ, 0xfc, !UPT ;  /* 0x000000020d047892 */ /* 0x000fc8000f8efc3f */
[----:B------:R-:W-:-:S06]  /*fc50*/  UISETP.NE.AND UP0, UPT, UR4, 0x3, UPT ;  /* 0x000000030400788c */ /* 0x000fcc000bf05270 */
[----:B------:R-:W-:-:S13]  /*fc60*/  PLOP3.LUT P0, PT, PT, PT, UP0, 0x80, 0x0 ;  /* 0x000000000000781c */ /* 0x000fda0003f0f008 */
[----:B------:R-:W-:Y:S05]  /*fc70*/  @!P0 BRA `(.L_x_314) ;  /* 0x0000000000048947 */ /* 0x000fea0003800000 */
[----:B------:R-:W-:Y:S01]  /*fc80*/  BPT.TRAP 0x1 ;  /* 0x000000040000795c */ /* 0x000fe20000300000 */
.L_x_314:
[----:B01----:R-:W0:Y:S01]  /*fc90*/  S2R R3, SR_CgaCtaId ;  /* 0x0000000000037919 */ /* 0x003e220000008800 */
[----:B------:R-:W-:-:S04]  /*fca0*/  MOV R2, 0x400 ;  /* 0x0000040000027802 */ /* 0x000fc80000000f00 */
[----:B0-----:R-:W-:Y:S02]  /*fcb0*/  LEA R3, R3, R2, 0x18 ;  /* 0x0000000203037211 */ /* 0x001fe400078ec0ff */
[----:B------:R-:W-:-:S03]  /*fcc0*/  SHF.L.U32 R2, R0, 0x1f, RZ ;  /* 0x0000001f00027819 */ /* 0x000fc600000006ff */
[----:B------:R-:W-:-:S04]  /*fcd0*/  VIADD R3, R3, 0x38 ;  /* 0x0000003803037836 */ /* 0x000fc80000000000 */
[C---:B------:R-:W-:Y:S02]  /*fce0*/  IMAD R7, R8.reuse, 0x8, R3 ;  /* 0x0000000808077824 */ /* 0x040fe400078e0203 */
[----:B------:R-:W-:Y:S02]  /*fcf0*/  VIADD R8, R8, 0x1 ;  /* 0x0000000108087836 */ /* 0x000fe40000000000 */
[----:B------:R-:W0:Y:S03]  /*fd00*/  SYNCS.PHASECHK.TRANS64.TRYWAIT P0, [R7+URZ], R2 ;  /* 0x00000002070075a7 */ /* 0x000e26000800017f */
[----:B------:R-:W-:-:S04]  /*fd10*/  ISETP.NE.AND P1, PT, R8, 0x7, PT ;  /* 0x000000070800780c */ /* 0x000fc80003f25270 */
[----:B------:R-:W-:Y:S02]  /*fd20*/  SEL R5, RZ, 0x1, P1 ;  /* 0x00000001ff057807 */ /* 0x000fe40000800000 */
[----:B------:R-:W-:Y:S02]  /*fd30*/  SEL R8, R8, RZ, P1 ;  /* 0x000000ff08087207 */ /* 0x000fe40000800000 */
[----:B------:R-:W-:-:S03]  /*fd40*/  LOP3.LUT R5, R0, R5, RZ, 0x3c, !PT ;  /* 0x0000000500057212 */ /* 0x000fc600078e3cff */
[----:B------:R-:W-:Y:S01]  /*fd50*/  IMAD R9, R8, 0x8, R3 ;  /* 0x0000000808097824 */ /* 0x000fe200078e0203 */
[----:B------:R-:W-:Y:S01]  /*fd60*/  SHF.L.U32 R4, R5, 0x1f, RZ ;  /* 0x0000001f05047819 */ /* 0x000fe200000006ff */
[----:B0-----:R-:W-:Y:S06]  /*fd70*/  @!P0 BRA `(.L_x_315) ;  /* 0x00000004008c8947 */ /* 0x001fec0003800000 */
.L_x_331:
[----:B------:R-:W1:Y:S01]  /*fd80*/  SYNCS.PHASECHK.TRANS64.TRYWAIT P0, [R9+URZ], R4 ;  /* 0x00000004090075a7 */ /* 0x000e62000800017f */
[----:B------:R-:W-:-:S05]  /*fd90*/  VIADD R0, R8, 0x1 ;  /* 0x0000000108007836 */ /* 0x000fca0000000000 */
[----:B------:R-:W-:-:S04]  /*fda0*/  ISETP.NE.AND P1, PT, R0, 0x7, PT ;  /* 0x000000070000780c */ /* 0x000fc80003f25270 */
[----:B0-----:R-:W-:Y:S02]  /*fdb0*/  SEL R2, RZ, 0x1, P1 ;  /* 0x00000001ff027807 */ /* 0x001fe40000800000 */
[----:B------:R-:W-:Y:S02]  /*fdc0*/  SEL R0, R0, RZ, P1 ;  /* 0x000000ff00007207 */ /* 0x000fe40000800000 */
[----:B------:R-:W-:-:S03]  /*fdd0*/  LOP3.LUT R7, R5, R2, RZ, 0x3c, !PT ;  /* 0x0000000205077212 */ /* 0x000fc600078e3cff */
[----:B------:R-:W-:Y:S01]  /*fde0*/  IMAD R6, R0, 0x8, R3 ;  /* 0x0000000800067824 */ /* 0x000fe200078e0203 */
[----:B------:R-:W-:Y:S01]  /*fdf0*/  SHF.L.U32 R5, R7, 0x1f, RZ ;  /* 0x0000001f07057819 */ /* 0x000fe200000006ff */
[----:B-1----:R-:W-:Y:S06]  /*fe00*/  @!P0 BRA `(.L_x_316) ;  /* 0x00000004007c8947 */ /* 0x002fec0003800000 */
.L_x_332:
[----:B------:R-:W1:Y:S01]  /*fe10*/  SYNCS.PHASECHK.TRANS64.TRYWAIT P0, [R6+URZ], R5 ;  /* 0x00000005060075a7 */ /* 0x000e62000800017f */
[----:B------:R-:W-:-:S05]  /*fe20*/  VIADD R0, R0, 0x1 ;  /* 0x0000000100007836 */ /* 0x000fca0000000000 */
[----:B------:R-:W-:-:S04]  /*fe30*/  ISETP.NE.AND P1, PT, R0, 0x7, PT ;  /* 0x000000070000780c */ /* 0x000fc80003f25270 */
[----:B------:R-:W-:Y:S02]  /*fe40*/  SEL R2, RZ, 0x1, P1 ;  /* 0x00000001ff027807 */ /* 0x000fe40000800000 */
[----:B------:R-:W-:Y:S02]  /*fe50*/  SEL R0, R0, RZ, P1 ;  /* 0x000000ff00007207 */ /* 0x000fe40000800000 */
[----:B------:R-:W-:-:S03]  /*fe60*/  LOP3.LUT R7, R7, R2, RZ, 0x3c, !PT ;  /* 0x0000000207077212 */ /* 0x000fc600078e3cff */
[----:B0-----:R-:W-:Y:S01]  /*fe70*/  IMAD R9, R0, 0x8, R3 ;  /* 0x0000000800097824 */ /* 0x001fe200078e0203 */
[----:B------:R-:W-:Y:S01]  /*fe80*/  SHF.L.U32 R4, R7, 0x1f, RZ ;  /* 0x0000001f07047819 */ /* 0x000fe200000006ff */
[----:B-1----:R-:W-:Y:S06]  /*fe90*/  @!P0 BRA `(.L_x_317) ;  /* 0x00000004006c8947 */ /* 0x002fec0003800000 */
.L_x_333:
        /* <DEDUP_REMOVED lines=9> */
.L_x_334:
        /* <DEDUP_REMOVED lines=9> */
.L_x_335:
[----:B------:R-:W1:Y:S01]  /*ffc0*/  SYNCS.PHASECHK.TRANS64.TRYWAIT P0, [R9+URZ], R4 ;  /* 0x00000004090075a7 */ /* 0x000e62000800017f */
[----:B------:R-:W-:-:S05]  /*ffd0*/  VIADD R0, R0, 0x1 ;  /* 0x0000000100007836 */ /* 0x000fca0000000000 */
[----:B------:R-:W-:-:S04]  /*ffe0*/  ISETP.NE.AND P1, PT, R0, 0x7, PT ;  /* 0x000000070000780c */ /* 0x000fc80003f25270 */
[----:B------:R-:W-:Y:S02]  /*fff0*/  SEL R2, RZ, 0x1, P1 ;  /* 0x00000001ff027807 */ /* 0x000fe40000800000 */
[----:B------:R-:W-:Y:S02]  /*10000*/  SEL R0, R0, RZ, P1 ;  /* 0x000000ff00007207 */ /* 0x000fe40000800000 */
[----:B------:R-:W-:Y:S01]  /*10010*/  LOP3.LUT R2, R7, R2, RZ, 0x3c, !PT ;  /* 0x0000000207027212 */ /* 0x000fe200078e3cff */
[----:B-1----:R-:W-:Y:S06]  /*10020*/  @!P0 BRA `(.L_x_320) ;  /* 0x0000000400448947 */ /* 0x002fec0003800000 */
.L_x_336:
[----:B------:R-:W-:Y:S01]  /*10030*/  IMAD R3, R0, 0x8, R3 ;  /* 0x0000000800037824 */ /* 0x000fe200078e0203 */
[----:B------:R-:W-:-:S07]  /*10040*/  SHF.L.U32 R0, R2, 0x1f, RZ ;  /* 0x0000001f02007819 */ /* 0x000fce00000006ff */
.L_x_321:
[----:B--2---:R2:W3:Y:S02]  /*10050*/  SYNCS.PHASECHK.TRANS64.TRYWAIT P0, [R3+URZ], R0 ;  /* 0x00000000030075a7 */ /* 0x0044e4000800017f */
[----:B---3--:R-:W-:Y:S05]  /*10060*/  @!P0 NANOSLEEP.SYNCS 0x989680 ;  /* 0x009896800000895d */ /* 0x008fea0003900000 */
[----:B------:R-:W3:Y:S02]  /*10070*/  @!P0 SYNCS.PHASECHK.TRANS64 P0, [R3+URZ], R0 ;  /* 0x00000000030085a7 */ /* 0x000ee4000800007f */
[----:B---3--:R-:W-:Y:S05]  /*10080*/  @!P0 BRA `(.L_x_321) ;  /* 0xfffffffc00f08947 */ /* 0x008fea000383ffff */
.L_x_313:
[----:B------:R-:W-:Y:S05]  /*10090*/  BSYNC B0 ;  /* 0x0000000000007941 */ /* 0x000fea0003800000 */
.L_x_312:
[----:B------:R-:W-:Y:S05]  /*100a0*/  EXIT ;  /* 0x000000000000794d */ /* 0x000fea0003800000 */
.L_x_15:
[----:B--2---:R-:W-:-:S04]  /*100b0*/  IMAD.U32 R3, RZ, RZ, UR17 ;  /* 0x00000011ff037e24 */ /* 0x004fc8000f8e00ff */
[----:B------:R2:W3:Y:S03]  /*100c0*/  SYNCS.PHASECHK.TRANS64.TRYWAIT P0, [R3+URZ+-0x8], R0 ;  /* 0xfffff800030075a7 */ /* 0x0004e6000800017f */
[----:B---3--:R-:W-:Y:S05]  /*100d0*/  @!P0 NANOSLEEP.SYNCS 0x989680 ;  /* 0x009896800000895d */ /* 0x008fea0003900000 */
[----:B------:R-:W3:Y:S02]  /*100e0*/  @!P0 SYNCS.PHASECHK.TRANS64 P0, [R3+URZ+-0x8], R0 ;  /* 0xfffff800030085a7 */ /* 0x000ee4000800007f */
[----:B---3--:R-:W-:Y:S05]  /*100f0*/  @!P0 BRA `(.L_x_15) ;  /* 0xfffffffc00ec8947 */ /* 0x008fea000383ffff */
[----:B------:R-:W-:Y:S05]  /*10100*/  BRA `(.L_x_322) ;  /* 0xffffff1400487947 */ /* 0x000fea000383ffff */
.L_x_20:
[----:B-1----:R-:W-:-:S04]  /*10110*/  IMAD.U32 R3, RZ, RZ, UR6 ;  /* 0x00000006ff037e24 */ /* 0x002fc8000f8e00ff */
[----:B------:R1:W2:Y:S03]  /*10120*/  SYNCS.PHASECHK.TRANS64.TRYWAIT P0, [R3+URZ], R0 ;  /* 0x00000000030075a7 */ /* 0x0002a6000800017f */
[----:B--2---:R-:W-:Y:S05]  /*10130*/  @!P0 NANOSLEEP.SYNCS 0x989680 ;  /* 0x009896800000895d */ /* 0x004fea0003900000 */
[----:B------:R-:W2:Y:S02]  /*10140*/  @!P0 SYNCS.PHASECHK.TRANS64 P0, [R3+URZ], R0 ;  /* 0x00000000030085a7 */ /* 0x000ea4000800007f */
[----:B--2---:R-:W-:Y:S05]  /*10150*/  @!P0 BRA `(.L_x_20) ;  /* 0xfffffffc00ec8947 */ /* 0x004fea000383ffff */
[----:B------:R-:W-:Y:S05]  /*10160*/  BRA `(.L_x_19) ;  /* 0xffffff1c00b47947 */ /* 0x000fea000383ffff */
.L_x_26:
[----:B-----5:R1:W-:Y:S02]  /*10170*/  STL [R1+0x9c], R0 ;  /* 0x00009c0001007387 */ /* 0x0203e40000100800 */
[----:B-1----:R-:W-:-:S04]  /*10180*/  IMAD.U32 R0, RZ, RZ, UR9 ;  /* 0x00000009ff007e24 */ /* 0x002fc8000f8e00ff */
[----:B------:R1:W3:Y:S03]  /*10190*/  SYNCS.PHASECHK.TRANS64.TRYWAIT P0, [R0+URZ], R229 ;  /* 0x000000e5000075a7 */ /* 0x0002e6000800017f */
[----:B---3--:R-:W-:Y:S05]  /*101a0*/  @!P0 NANOSLEEP.SYNCS 0x989680 ;  /* 0x009896800000895d */ /* 0x008fea0003900000 */
[----:B------:R1:W3:Y:S02]  /*101b0*/  @!P0 SYNCS.PHASECHK.TRANS64 P0, [R0+URZ], R229 ;  /* 0x000000e5000085a7 */ /* 0x0002e4000800007f */
[----:B-1----:R1:W5:Y:S02]  /*101c0*/  LDL.LU R0, [R1+0x9c] ;  /* 0x00009c0001007983 */ /* 0x0023640000300800 */
[----:B-1-3--:R-:W-:Y:S05]  /*101d0*/  @!P0 BRA `(.L_x_26) ;  /* 0xfffffffc00e48947 */ /* 0x00afea000383ffff */
[----:B------:R-:W-:Y:S05]  /*101e0*/  BRA `(.L_x_25) ;  /* 0xffffff30001c7947 */ /* 0x000fea000383ffff */
.L_x_34:
[----:B---3--:R-:W-:-:S04]  /*101f0*/  IMAD.U32 R25, RZ, RZ, UR17 ;  /* 0x00000011ff197e24 */ /* 0x008fc8000f8e00ff */
[----:B------:R3:W4:Y:S03]  /*10200*/  SYNCS.PHASECHK.TRANS64.TRYWAIT P0, [R25+URZ+0x8], R24 ;  /* 0x00000818190075a7 */ /* 0x000726000800017f */
[----:B----4-:R-:W-:Y:S05]  /*10210*/  @!P0 NANOSLEEP.SYNCS 0x989680 ;  /* 0x009896800000895d */ /* 0x010fea0003900000 */
[----:B------:R-:W4:Y:S02]  /*10220*/  @!P0 SYNCS.PHASECHK.TRANS64 P0, [R25+URZ+0x8], R24 ;  /* 0x00000818190085a7 */ /* 0x000f24000800007f */
[----:B----4-:R-:W-:Y:S05]  /*10230*/  @!P0 BRA `(.L_x_34) ;  /* 0xfffffffc00ec8947 */ /* 0x010fea000383ffff */
[----:B------:R-:W-:Y:S05]  /*10240*/  BRA `(.L_x_323) ;  /* 0xffffff5400047947 */ /* 0x000fea000383ffff */
.L_x_299:
[----:B------:R-:W-:Y:S01]  /*10250*/  BSSY B1, `(.L_x_324) ;  /* 0x0000006000017945 */ /* 0x000fe20003800000 */
[----:B------:R-:W-:-:S07]  /*10260*/  IMAD.MOV.U32 R2, RZ, RZ, -0x1 ;  /* 0xffffffffff027424 */ /* 0x000fce00078e00ff */
[----:B------:R-:W-:Y:S05]  /*10270*/  WARPSYNC.COLLECTIVE R2, `(.L_x_325) ;  /* 0x00000000020c7348 */ /* 0x000fea0003c00000 */
[----:B------:R-:W-:Y:S02]  /*10280*/  ELECT P1, UR62, PT ;  /* 0x00000000003e782f */ /* 0x000fe40003820000 */
[----:B------:R-:W-:Y:S01]  /*10290*/  MOV R2, UR62 ;  /* 0x0000003e00027c02 */ /* 0x000fe20008000f00 */
[----:B------:R-:W-:Y:S10]  /*102a0*/  ENDCOLLECTIVE ;  /* 0x000000000000791b */ /* 0x000ff40003800000 */
.L_x_325:
[----:B------:R-:W-:Y:S05]  /*102b0*/  BSYNC B1 ;  /* 0x0000000000017941 */ /* 0x000fea0003800000 */
.L_x_324:
[----:B------:R-:W-:Y:S05]  /*102c0*/  BRA `(.L_x_326) ;  /* 0xffffffec00547947 */ /* 0x000fea000383ffff */
.L_x_302:
[----:B-1----:R1:W2:Y:S02]  /*102d0*/  SYNCS.PHASECHK.TRANS64.TRYWAIT P1, [R11+URZ+0x38], R4 ;  /* 0x000038040b0075a7 */ /* 0x0022a4000802017f */
[----:B--2---:R-:W-:Y:S05]  /*102e0*/  @!P1 NANOSLEEP.SYNCS 0x989680 ;  /* 0x009896800000995d */ /* 0x004fea0003900000 */
[----:B------:R-:W2:Y:S02]  /*102f0*/  @!P1 SYNCS.PHASECHK.TRANS64 P1, [R11+URZ+0x38], R4 ;  /* 0x000038040b0095a7 */ /* 0x000ea4000802007f */
[----:B--2---:R-:W-:Y:S05]  /*10300*/  @!P1 BRA `(.L_x_302) ;  /* 0xfffffffc00f09947 */ /* 0x004fea000383ffff */
[----:B------:R-:W-:Y:S05]  /*10310*/  BRA `(.L_x_327) ;  /* 0xffffffec00907947 */ /* 0x000fea000383ffff */
.L_x_311:
[----:B------:R-:W-:Y:S01]  /*10320*/  BSSY B0, `(.L_x_328) ;  /* 0x0000006000007945 */ /* 0x000fe20003800000 */
[----:B------:R-:W-:-:S07]  /*10330*/  IMAD.MOV.U32 R2, RZ, RZ, -0x1 ;  /* 0xffffffffff027424 */ /* 0x000fce00078e00ff */
[----:B01----:R-:W-:Y:S05]  /*10340*/  WARPSYNC.COLLECTIVE R2, `(.L_x_329) ;  /* 0x00000000020c7348 */ /* 0x003fea0003c00000 */
[----:B------:R-:W-:Y:S02]  /*10350*/  ELECT P1, UR62, PT ;  /* 0x00000000003e782f */ /* 0x000fe40003820000 */
[----:B------:R-:W-:Y:S01]  /*10360*/  MOV R2, UR62 ;  /* 0x0000003e00027c02 */ /* 0x000fe20008000f00 */
[----:B01----:R-:W-:Y:S10]  /*10370*/  ENDCOLLECTIVE ;  /* 0x000000000000791b */ /* 0x003ff40003800000 */
.L_x_329:
[----:B------:R-:W-:Y:S05]  /*10380*/  BSYNC B0 ;  /* 0x0000000000007941 */ /* 0x000fea0003800000 */
.L_x_328:
[----:B------:R-:W-:Y:S01]  /*10390*/  PLOP3.LUT P0, PT, P1, PT, PT, 0x80, 0x0 ;  /* 0x000000000000781c */ /* 0x000fe20000f0f070 */
[----:B------:R-:W-:-:S12]  /*103a0*/  BRA `(.L_x_330) ;  /* 0xfffffff8001c7947 */ /* 0x000fd8000383ffff */
.L_x_315:
[----:B0-----:R0:W1:Y:S02]  /*103b0*/  SYNCS.PHASECHK.TRANS64.TRYWAIT P0, [R7+URZ], R2 ;  /* 0x00000002070075a7 */ /* 0x001064000800017f */
[----:B-1----:R-:W-:Y:S05]  /*103c0*/  @!P0 NANOSLEEP.SYNCS 0x989680 ;  /* 0x009896800000895d */ /* 0x002fea0003900000 */
[----:B------:R-:W1:Y:S02]  /*103d0*/  @!P0 SYNCS.PHASECHK.TRANS64 P0, [R7+URZ], R2 ;  /* 0x00000002070085a7 */ /* 0x000e64000800007f */
[----:B-1----:R-:W-:Y:S05]  /*103e0*/  @!P0 BRA `(.L_x_315) ;  /* 0xfffffffc00f08947 */ /* 0x002fea000383ffff */
[----:B------:R-:W-:Y:S05]  /*103f0*/  BRA `(.L_x_331) ;  /* 0xfffffff800607947 */ /* 0x000fea000383ffff */
.L_x_316:
[----:B0-----:R0:W1:Y:S02]  /*10400*/  SYNCS.PHASECHK.TRANS64.TRYWAIT P0, [R9+URZ], R4 ;  /* 0x00000004090075a7 */ /* 0x001064000800017f */
[----:B-1----:R-:W-:Y:S05]  /*10410*/  @!P0 NANOSLEEP.SYNCS 0x989680 ;  /* 0x009896800000895d */ /* 0x002fea0003900000 */
[----:B------:R-:W1:Y:S02]  /*10420*/  @!P0 SYNCS.PHASECHK.TRANS64 P0, [R9+URZ], R4 ;  /* 0x00000004090085a7 */ /* 0x000e64000800007f */
[----:B-1----:R-:W-:Y:S05]  /*10430*/  @!P0 BRA `(.L_x_316) ;  /* 0xfffffffc00f08947 */ /* 0x002fea000383ffff */
[----:B------:R-:W-:Y:S05]  /*10440*/  BRA `(.L_x_332) ;  /* 0xfffffff800707947 */ /* 0x000fea000383ffff */
.L_x_317:
[----:B0-----:R0:W1:Y:S02]  /*10450*/  SYNCS.PHASECHK.TRANS64.TRYWAIT P0, [R6+URZ], R5 ;  /* 0x00000005060075a7 */ /* 0x001064000800017f */
[----:B-1----:R-:W-:Y:S05]  /*10460*/  @!P0 NANOSLEEP.SYNCS 0x989680 ;  /* 0x009896800000895d */ /* 0x002fea0003900000 */
[----:B------:R-:W1:Y:S02]  /*10470*/  @!P0 SYNCS.PHASECHK.TRANS64 P0, [R6+URZ], R5 ;  /* 0x00000005060085a7 */ /* 0x000e64000800007f */
[----:B-1----:R-:W-:Y:S05]  /*10480*/  @!P0 BRA `(.L_x_317) ;  /* 0xfffffffc00f08947 */ /* 0x002fea000383ffff */
[----:B------:R-:W-:Y:S05]  /*10490*/  BRA `(.L_x_333) ;  /* 0xfffffff800807947 */ /* 0x000fea000383ffff */
.L_x_318:
[----:B0-----:R0:W1:Y:S02]  /*104a0*/  SYNCS.PHASECHK.TRANS64.TRYWAIT P0, [R9+URZ], R4 ;  /* 0x00000004090075a7 */ /* 0x001064000800017f */
[----:B-1----:R-:W-:Y:S05]  /*104b0*/  @!P0 NANOSLEEP.SYNCS 0x989680 ;  /* 0x009896800000895d */ /* 0x002fea0003900000 */
[----:B------:R-:W1:Y:S02]  /*104c0*/  @!P0 SYNCS.PHASECHK.TRANS64 P0, [R9+URZ], R4 ;  /* 0x00000004090085a7 */ /* 0x000e64000800007f */
[----:B-1----:R-:W-:Y:S05]  /*104d0*/  @!P0 BRA `(.L_x_318) ;  /* 0xfffffffc00f08947 */ /* 0x002fea000383ffff */
[----:B------:R-:W-:Y:S05]  /*104e0*/  BRA `(.L_x_334) ;  /* 0xfffffff800907947 */ /* 0x000fea000383ffff */
.L_x_319:
[----:B0-----:R0:W1:Y:S02]  /*104f0*/  SYNCS.PHASECHK.TRANS64.TRYWAIT P0, [R6+URZ], R5 ;  /* 0x00000005060075a7 */ /* 0x001064000800017f */
[----:B-1----:R-:W-:Y:S05]  /*10500*/  @!P0 NANOSLEEP.SYNCS 0x989680 ;  /* 0x009896800000895d */ /* 0x002fea0003900000 */
[----:B------:R-:W1:Y:S02]  /*10510*/  @!P0 SYNCS.PHASECHK.TRANS64 P0, [R6+URZ], R5 ;  /* 0x00000005060085a7 */ /* 0x000e64000800007f */
[----:B-1----:R-:W-:Y:S05]  /*10520*/  @!P0 BRA `(.L_x_319) ;  /* 0xfffffffc00f08947 */ /* 0x002fea000383ffff */
[----:B------:R-:W-:Y:S05]  /*10530*/  BRA `(.L_x_335) ;  /* 0xfffffff800a07947 */ /* 0x000fea000383ffff */
.L_x_320:
[----:B-1----:R1:W2:Y:S02]  /*10540*/  SYNCS.PHASECHK.TRANS64.TRYWAIT P0, [R9+URZ], R4 ;  /* 0x00000004090075a7 */ /* 0x0022a4000800017f */
[----:B--2---:R-:W-:Y:S05]  /*10550*/  @!P0 NANOSLEEP.SYNCS 0x989680 ;  /* 0x009896800000895d */ /* 0x004fea0003900000 */
[----:B------:R-:W2:Y:S02]  /*10560*/  @!P0 SYNCS.PHASECHK.TRANS64 P0, [R9+URZ], R4 ;  /* 0x00000004090085a7 */ /* 0x000ea4000800007f */
[----:B--2---:R-:W-:Y:S05]  /*10570*/  @!P0 BRA `(.L_x_320) ;  /* 0xfffffffc00f08947 */ /* 0x004fea000383ffff */
[----:B------:R-:W-:Y:S05]  /*10580*/  BRA `(.L_x_336) ;  /* 0xfffffff800a87947 */ /* 0x000fea000383ffff */
.L_x_337:
[----:B------:R-:W-:-:S00]  /*10590*/  BRA `(.L_x_337) ;  /* 0xfffffffc00fc7947 */ /* 0x000fc0000383ffff */
[----:B------:R-:W-:-:S00]  /*105a0*/  NOP ;  /* 0x0000000000007918 */ /* 0x000fc00000000000 */
        /* <DEDUP_REMOVED lines=13> */
.L_x_338:


//--------------------- .nv.shared._ZN7cutlass13device_kernelINS_4gemm6kernel13GemmUniversalIN4cute5tupleIJiiiiEEENS1_10collective13CollectiveMmaINS1_37MainloopSm90TmaGmmaWarpSpecializedFP8ILi7ENS5_IJNS4_1CILi1EEESB_SB_EEENS1_32KernelTmaWarpSpecializedPingpongEEENS5_IJNSA_ILi64EEENSA_ILi256EEESF_EEENS_12float_e5m2_tENS5_IJlSB_lEEESI_SJ_NS4_8TiledMMAINS4_8MMA_AtomIJNS4_4SM904GMMA31MMA_64x256x32_F32E5M2E5M2_SS_TNILNSN_7ScaleInE1ELSP_1EEEEEENS4_6LayoutISC_NS5_IJNSA_ILi0EEEST_ST_EEEEENS5_IJNS4_10UnderscoreESW_SW_EEEEENS4_13SM90_TMA_LOADENS4_14ComposedLayoutINS4_7SwizzleILi2ELi4ELi3EEENS4_18smem_ptr_flag_bitsILi8EEENSS_INS5_IJNSA_ILi8EEESF_EEENS5_IJSF_SB_EEEEEEEvNS4_8identityESZ_S19_vS1A_EENS_8epilogue10collective6detail29Sm90TmaWarpSpecializedAdapterINS1D_15DefaultEpilogueISI_SJ_SJ_NS1C_6thread17LinearCombinationISI_Li1EffLNS1H_9ScaleType4KindE0ELNS_15FloatRoundStyleE2ESI_EENS1_15EpilogueDefaultEEEEEvvEEEEvNT_6ParamsE --------------------------
	.section	.nv.shared._ZN7cutlass13device_kernelINS_4gemm6kernel13GemmUniversalIN4cute5tupleIJiiiiEEENS1_10collective13CollectiveMmaINS1_37MainloopSm90TmaGmmaWarpSpecializedFP8ILi7ENS5_IJNS4_1CILi1EEESB_SB_EEENS1_32KernelTmaWarpSpecializedPingpongEEENS5_IJNSA_ILi64EEENSA_ILi256EEESF_EEENS_12float_e5m2_tENS5_IJlSB_lEEESI_SJ_NS4_8TiledMMAINS4_8MMA_AtomIJNS4_4SM904GMMA31MMA_64x256x32_F32E5M2E5M2_SS_TNILNSN_7ScaleInE1ELSP_1EEEEEENS4_6LayoutISC_NS5_IJNSA_ILi0EEEST_ST_EEEEENS5_IJNS4_10UnderscoreESW_SW_EEEEENS4_13SM90_TMA_LOADENS4_14ComposedLayoutINS4_7SwizzleILi2ELi4ELi3EEENS4_18smem_ptr_flag_bitsILi8EEENSS_INS5_IJNSA_ILi8EEESF_EEENS5_IJSF_SB_EEEEEEEvNS4_8identityESZ_S19_vS1A_EENS_8epilogue10collective6detail29Sm90TmaWarpSpecializedAdapterINS1D_15DefaultEpilogueISI_SJ_SJ_NS1C_6thread17LinearCombinationISI_Li1EffLNS1H_9ScaleType4KindE0ELNS_15FloatRoundStyleE2ESI_EENS1_15EpilogueDefaultEEEEEvvEEEEvNT_6ParamsE,"aw",@nobits
	.sectionflags	@""
	.align	16
	.zero		1024


//--------------------- .nv.shared.reserved.0     --------------------------
	.section	.nv.shared.reserved.0,"aw",@nobits
	.weak		__nv_reservedSMEM_offset_0_alias
	.size		__nv_reservedSMEM_offset_0_alias, 0, 0
	.other		__nv_reservedSMEM_offset_0_alias,@"STO_CUDA_RESERVED_SHARED STV_DEFAULT"
__nv_reservedSMEM_offset_0_alias:
	.zero		0


//--------------------- .nv.global                --------------------------
	.section	.nv.global,"aw",@nobits
.nv.global:
	.type		_ZN40_INTERNAL_9c7dc56e_4_k_cu_06e72113_232534cute1_E,@object
	.size		_ZN40_INTERNAL_9c7dc56e_4_k_cu_06e72113_232534cute1_E,(_ZN40_INTERNAL_9c7dc56e_4_k_cu_06e72113_232534cuda3std3__45__cpo6cbeginE - _ZN40_INTERNAL_9c7dc56e_4_k_cu_06e72113_232534cute1_E)
_ZN40_INTERNAL_9c7dc56e_4_k_cu_06e72113_232534cute1_E:
	.zero		1
	.type		_ZN40_INTERNAL_9c7dc56e_4_k_cu_06e72113_232534cuda3std3__45__cpo6cbeginE,@object
	.size		_ZN40_INTERNAL_9c7dc56e_4_k_cu_06e72113_232534cuda3std3__45__cpo6cbeginE,(_ZN40_INTERNAL_9c7dc56e_4_k_cu_06e72113_232534cuda3std3__48in_placeE - _ZN40_INTERNAL_9c7dc56e_4_k_cu_06e72113_232534cuda3std3__45__cpo6cbeginE)
_ZN40_INTERNAL_9c7dc56e_4_k_cu_06e72113_232534cuda3std3__45__cpo6cbeginE:
	.zero		1
	.type		_ZN40_INTERNAL_9c7dc56e_4_k_cu_06e72113_232534cuda3std3__48in_placeE,@object
	.size		_ZN40_INTERNAL_9c7dc56e_4_k_cu_06e72113_232534cuda3std3__48in_placeE,(_ZN40_INTERNAL_9c7dc56e_4_k_cu_06e72113_232534cuda3std6ranges3__45__cpo9iter_moveE - _ZN40_INTERNAL_9c7dc56e_4_k_cu_06e72113_232534cuda3std3__48in_placeE)
_ZN40_INTERNAL_9c7dc56e_4_k_cu_06e72113_232534cuda3std3__48in_placeE:
	.zero		1
	.type		_ZN40_INTERNAL_9c7dc56e_4_k_cu_06e72113_232534cuda3std6ranges3__45__cpo9iter_moveE,@object
	.size		_ZN40_INTERNAL_9c7dc56e_4_k_cu_06e72113_232534cuda3std6ranges3__45__cpo9iter_moveE,(_ZN40_INTERNAL_9c7dc56e_4_k_cu_06e72113_232534cuda3std3__45__cpo5beginE - _ZN40_INTERNAL_9c7dc56e_4_k_cu_06e72113_232534cuda3std6ranges3__45__cpo9iter_moveE)
_ZN40_INTERNAL_9c7dc56e_4_k_cu_06e72113_232534cuda3std6ranges3__45__cpo9iter_moveE:
	.zero		1
	.type		_ZN40_INTERNAL_9c7dc56e_4_k_cu_06e72113_232534cuda3std3__45__cpo5beginE,@object
	.size		_ZN40_INTERNAL_9c7dc56e_4_k_cu_06e72113_232534cuda3std3__45__cpo5beginE,(_ZN40_INTERNAL_9c7dc56e_4_k_cu_06e72113_232534cuda3std3__442_GLOBAL__N__9c7dc56e_4_k_cu_06e72113_232536ignoreE - _ZN40_INTERNAL_9c7dc56e_4_k_cu_06e72113_232534cuda3std3__45__cpo5beginE)
_ZN40_INTERNAL_9c7dc56e_4_k_cu_06e72113_232534cuda3std3__45__cpo5beginE:
	.zero		1
	.type		_ZN40_INTERNAL_9c7dc56e_4_k_cu_06e72113_232534cuda3std3__442_GLOBAL__N__9c7dc56e_4_k_cu_06e72113_232536ignoreE,@object
	.size		_ZN40_INTERNAL_9c7dc56e_4_k_cu_06e72113_232534cuda3std3__442_GLOBAL__N__9c7dc56e_4_k_cu_06e72113_232536ignoreE,(_ZN40_INTERNAL_9c7dc56e_4_k_cu_06e72113_232534cute7productE - _ZN40_INTERNAL_9c7dc56e_4_k_cu_06e72113_232534cuda3std3__442_GLOBAL__N__9c7dc56e_4_k_cu_06e72113_232536ignoreE)
_ZN40_INTERNAL_9c7dc56e_4_k_cu_06e72113_232534cuda3std3__442_GLOBAL__N__9c7dc56e_4_k_cu_06e72113_232536ignoreE:
	.zero		1
	.type		_ZN40_INTERNAL_9c7dc56e_4_k_cu_06e72113_232534cute7productE,@object
	.size		_ZN40_INTERNAL_9c7dc56e_4_k_cu_06e72113_232534cute7productE,(_ZN40_INTERNAL_9c7dc56e_4_k_cu_06e72113_232534cuda3std3__45__cpo3endE - _ZN40_INTERNAL_9c7dc56e_4_k_cu_06e72113_232534cute7productE)
_ZN40_INTERNAL_9c7dc56e_4_k_cu_06e72113_232534cute7productE:
	.zero		1
	.type		_ZN40_INTERNAL_9c7dc56e_4_k_cu_06e72113_232534cuda3std3__45__cpo3endE,@object
	.size		_ZN40_INTERNAL_9c7dc56e_4_k_cu_06e72113_232534cuda3std3__45__cpo3endE,(_ZN40_INTERNAL_9c7dc56e_4_k_cu_06e72113_232534cuda3std3__419piecewise_constructE - _ZN40_INTERNAL_9c7dc56e_4_k_cu_06e72113_232534cuda3std3__45__cpo3endE)
_ZN40_INTERNAL_9c7dc56e_4_k_cu_06e72113_232534cuda3std3__45__cpo3endE:
	.zero		1
	.type		_ZN40_INTERNAL_9c7dc56e_4_k_cu_06e72113_232534cuda3std3__419piecewise_constructE,@object
	.size		_ZN40_INTERNAL_9c7dc56e_4_k_cu_06e72113_232534cuda3std3__419piecewise_constructE,(_ZN40_INTERNAL_9c7dc56e_4_k_cu_06e72113_232534cuda3std3__45__cpo4cendE - _ZN40_INTERNAL_9c7dc56e_4_k_cu_06e72113_232534cuda3std3__419piecewise_constructE)
_ZN40_INTERNAL_9c7dc56e_4_k_cu_06e72113_232534cuda3std3__419piecewise_constructE:
	.zero		1
	.type		_ZN40_INTERNAL_9c7dc56e_4_k_cu_06e72113_232534cuda3std3__45__cpo4cendE,@object
	.size		_ZN40_INTERNAL_9c7dc56e_4_k_cu_06e72113_232534cuda3std3__45__cpo4cendE,(_ZN40_INTERNAL_9c7dc56e_4_k_cu_06e72113_232534cuda3std6ranges3__45__cpo4swapE - _ZN40_INTERNAL_9c7dc56e_4_k_cu_06e72113_232534cuda3std3__45__cpo4cendE)
_ZN40_INTERNAL_9c7dc56e_4_k_cu_06e72113_232534cuda3std3__45__cpo4cendE:
	.zero		1
	.type		_ZN40_INTERNAL_9c7dc56e_4_k_cu_06e72113_232534cuda3std6ranges3__45__cpo4swapE,@object
	.size		_ZN40_INTERNAL_9c7dc56e_4_k_cu_06e72113_232534cuda3std6ranges3__45__cpo4swapE,(.L_7 - _ZN40_INTERNAL_9c7dc56e_4_k_cu_06e72113_232534cuda3std6ranges3__45__cpo4swapE)
_ZN40_INTERNAL_9c7dc56e_4_k_cu_06e72113_232534cuda3std6ranges3__45__cpo4swapE:
	.zero		1
.L_7:


//--------------------- .nv.constant0._ZN7cutlass13device_kernelINS_4gemm6kernel13GemmUniversalIN4cute5tupleIJiiiiEEENS1_10collective13CollectiveMmaINS1_37MainloopSm90TmaGmmaWarpSpecializedFP8ILi7ENS5_IJNS4_1CILi1EEESB_SB_EEENS1_32KernelTmaWarpSpecializedPingpongEEENS5_IJNSA_ILi64EEENSA_ILi256EEESF_EEENS_12float_e5m2_tENS5_IJlSB_lEEESI_SJ_NS4_8TiledMMAINS4_8MMA_AtomIJNS4_4SM904GMMA31MMA_64x256x32_F32E5M2E5M2_SS_TNILNSN_7ScaleInE1ELSP_1EEEEEENS4_6LayoutISC_NS5_IJNSA_ILi0EEEST_ST_EEEEENS5_IJNS4_10UnderscoreESW_SW_EEEEENS4_13SM90_TMA_LOADENS4_14ComposedLayoutINS4_7SwizzleILi2ELi4ELi3EEENS4_18smem_ptr_flag_bitsILi8EEENSS_INS5_IJNSA_ILi8EEESF_EEENS5_IJSF_SB_EEEEEEEvNS4_8identityESZ_S19_vS1A_EENS_8epilogue10collective6detail29Sm90TmaWarpSpecializedAdapterINS1D_15DefaultEpilogueISI_SJ_SJ_NS1C_6thread17LinearCombinationISI_Li1EffLNS1H_9ScaleType4KindE0ELNS_15FloatRoundStyleE2ESI_EENS1_15EpilogueDefaultEEEEEvvEEEEvNT_6ParamsE --------------------------
	.section	.nv.constant0._ZN7cutlass13device_kernelINS_4gemm6kernel13GemmUniversalIN4cute5tupleIJiiiiEEENS1_10collective13CollectiveMmaINS1_37MainloopSm90TmaGmmaWarpSpecializedFP8ILi7ENS5_IJNS4_1CILi1EEESB_SB_EEENS1_32KernelTmaWarpSpecializedPingpongEEENS5_IJNSA_ILi64EEENSA_ILi256EEESF_EEENS_12float_e5m2_tENS5_IJlSB_lEEESI_SJ_NS4_8TiledMMAINS4_8MMA_AtomIJNS4_4SM904GMMA31MMA_64x256x32_F32E5M2E5M2_SS_TNILNSN_7ScaleInE1ELSP_1EEEEEENS4_6LayoutISC_NS5_IJNSA_ILi0EEEST_ST_EEEEENS5_IJNS4_10UnderscoreESW_SW_EEEEENS4_13SM90_TMA_LOADENS4_14ComposedLayoutINS4_7SwizzleILi2ELi4ELi3EEENS4_18smem_ptr_flag_bitsILi8EEENSS_INS5_IJNSA_ILi8EEESF_EEENS5_IJSF_SB_EEEEEEEvNS4_8identityESZ_S19_vS1A_EENS_8epilogue10collective6detail29Sm90TmaWarpSpecializedAdapterINS1D_15DefaultEpilogueISI_SJ_SJ_NS1C_6thread17LinearCombinationISI_Li1EffLNS1H_9ScaleType4KindE0ELNS_15FloatRoundStyleE2ESI_EENS1_15EpilogueDefaultEEEEEvvEEEEvNT_6ParamsE,"a",@progbits
	.sectionflags	@""
	.align	4
.nv.constant0._ZN7cutlass13device_kernelINS_4gemm6kernel13GemmUniversalIN4cute5tupleIJiiiiEEENS1_10collective13CollectiveMmaINS1_37MainloopSm90TmaGmmaWarpSpecializedFP8ILi7ENS5_IJNS4_1CILi1EEESB_SB_EEENS1_32KernelTmaWarpSpecializedPingpongEEENS5_IJNSA_ILi64EEENSA_ILi256EEESF_EEENS_12float_e5m2_tENS5_IJlSB_lEEESI_SJ_NS4_8TiledMMAINS4_8MMA_AtomIJNS4_4SM904GMMA31MMA_64x256x32_F32E5M2E5M2_SS_TNILNSN_7ScaleInE1ELSP_1EEEEEENS4_6LayoutISC_NS5_IJNSA_ILi0EEEST_ST_EEEEENS5_IJNS4_10UnderscoreESW_SW_EEEEENS4_13SM90_TMA_LOADENS4_14ComposedLayoutINS4_7SwizzleILi2ELi4ELi3EEENS4_18smem_ptr_flag_bitsILi8EEENSS_INS5_IJNSA_ILi8EEESF_EEENS5_IJSF_SB_EEEEEEEvNS4_8identityESZ_S19_vS1A_EENS_8epilogue10collective6detail29Sm90TmaWarpSpecializedAdapterINS1D_15DefaultEpilogueISI_SJ_SJ_NS1C_6thread17LinearCombinationISI_Li1EffLNS1H_9ScaleType4KindE0ELNS_15FloatRoundStyleE2ESI_EENS1_15EpilogueDefaultEEEEEvvEEEEvNT_6ParamsE:
	.zero		1664


//--------------------- SYMBOLS --------------------------

	.type		.nv.reservedSmem.offset0,@object
	.size		.nv.reservedSmem.offset0,0x4
